	.target	sm_100a

	.elftype	@"ET_EXEC"


//--------------------- .note.nv.tkinfo           --------------------------
	.section	.note.nv.tkinfo,"",@"SHT_NOTE"
	.sectionflags	@"SHF_NOTE_NV_TKINFO"
	.tkinfo
        /*0018*/ 	.word	0x00000002
        /*0030*/ 	.string	""
        /*0030*/ 	.string	"ptxas"
        /*0030*/ 	.string	"Cuda compilation tools, release 13.0, V13.0.88"
        /*0030*/ 	.string	"Build cuda_13.0.r13.0/compiler.36424714_0"
        /*0030*/ 	.string	"-arch sm_100a -m 64 "



//--------------------- .note.nv.cuinfo           --------------------------
	.section	.note.nv.cuinfo,"",@"SHT_NOTE"
	.sectionflags	@"SHF_NOTE_NV_CUINFO"
        /*0018*/ 	.short	0x0002
        /*001a*/ 	.short	0x0064
        /*001c*/ 	.short	0x0082
	.zero		2


//--------------------- .nv.info                  --------------------------
	.section	.nv.info,"",@"SHT_CUDA_INFO"
	.align	4


	//----- nvinfo : EIATTR_REGCOUNT
	.align		4
        /*0000*/ 	.byte	0x04, 0x2f
        /*0002*/ 	.short	(.L_12 - .L_11)
	.align		4
.L_11:
        /*0004*/ 	.word	index@(_ZN7cutlass13device_kernelIN5flash11enable_sm90INS1_16FlashAttnFwdSm90INS1_25CollectiveMainloopFwdSm90ILi2EN4cute5tupleIJNS5_1CILi1EEES8_S8_EEENS6_IJNS7_ILi128EEESA_NS7_ILi192EEEEEELi128ENS_10bfloat16_tEfNS_4arch4Sm90ELb1ELb0ELb0ELb1ELb0ELb1ELb0ELb1ELb1ELb1ELb1ELb0EEENS1_21CollectiveEpilogueFwdINS6_IJSA_SA_SA_EEES9_SD_SF_Li256ELb1ELb1ELb1ELb0EEENS1_36VarlenDynamicPersistentTileSchedulerILi128ELi128ELi256ELi128ELb1ELb1ELb1ELb1ELb1ELb1EEEEEEEEEvNT_6ParamsE)
        /*0008*/ 	.word	0x00000004


	//----- nvinfo : EIATTR_FRAME_SIZE
	.align		4
.L_12:
        /*000c*/ 	.byte	0x04, 0x11
        /*000e*/ 	.short	(.L_14 - .L_13)
	.align		4
.L_13:
        /*0010*/ 	.word	index@(_ZN7cutlass13device_kernelIN5flash11enable_sm90INS1_16FlashAttnFwdSm90INS1_25CollectiveMainloopFwdSm90ILi2EN4cute5tupleIJNS5_1CILi1EEES8_S8_EEENS6_IJNS7_ILi128EEESA_NS7_ILi192EEEEEELi128ENS_10bfloat16_tEfNS_4arch4Sm90ELb1ELb0ELb0ELb1ELb0ELb1ELb0ELb1ELb1ELb1ELb1ELb0EEENS1_21CollectiveEpilogueFwdINS6_IJSA_SA_SA_EEES9_SD_SF_Li256ELb1ELb1ELb1ELb0EEENS1_36VarlenDynamicPersistentTileSchedulerILi128ELi128ELi256ELi128ELb1ELb1ELb1ELb1ELb1ELb1EEEEEEEEEvNT_6ParamsE)
        /*0014*/ 	.word	0x00000000


	//----- nvinfo : EIATTR_REGCOUNT
	.align		4
.L_14:
        /*0018*/ 	.byte	0x04, 0x2f
        /*001a*/ 	.short	(.L_16 - .L_15)
	.align		4
.L_15:
        /*001c*/ 	.word	index@(_ZN7cutlass13device_kernelIN5flash11enable_sm90INS1_16FlashAttnFwdSm90INS1_25CollectiveMainloopFwdSm90ILi2EN4cute5tupleIJNS5_1CILi1EEES8_S8_EEENS6_IJNS7_ILi128EEESA_NS7_ILi192EEEEEELi128ENS_10bfloat16_tEfNS_4arch4Sm90ELb1ELb0ELb0ELb1ELb0ELb0ELb0ELb1ELb1ELb1ELb1ELb0EEENS1_21CollectiveEpilogueFwdINS6_IJSA_SA_SA_EEES9_SD_SF_Li256ELb1ELb1ELb1ELb0EEENS1_36VarlenDynamicPersistentTileSchedulerILi128ELi128ELi256ELi128ELb1ELb1ELb1ELb1ELb1ELb1EEEEEEEEEvNT_6ParamsE)
        /*0020*/ 	.word	0x00000004


	//----- nvinfo : EIATTR_FRAME_SIZE
	.align		4
.L_16:
        /*0024*/ 	.byte	0x04, 0x11
        /*0026*/ 	.short	(.L_18 - .L_17)
	.align		4
.L_17:
        /*0028*/ 	.word	index@(_ZN7cutlass13device_kernelIN5flash11enable_sm90INS1_16FlashAttnFwdSm90INS1_25CollectiveMainloopFwdSm90ILi2EN4cute5tupleIJNS5_1CILi1EEES8_S8_EEENS6_IJNS7_ILi128EEESA_NS7_ILi192EEEEEELi128ENS_10bfloat16_tEfNS_4arch4Sm90ELb1ELb0ELb0ELb1ELb0ELb0ELb0ELb1ELb1ELb1ELb1ELb0EEENS1_21CollectiveEpilogueFwdINS6_IJSA_SA_SA_EEES9_SD_SF_Li256ELb1ELb1ELb1ELb0EEENS1_36VarlenDynamicPersistentTileSchedulerILi128ELi128ELi256ELi128ELb1ELb1ELb1ELb1ELb1ELb1EEEEEEEEEvNT_6ParamsE)
        /*002c*/ 	.word	0x00000000


	//----- nvinfo : EIATTR_REGCOUNT
	.align		4
.L_18:
        /*0030*/ 	.byte	0x04, 0x2f
        /*0032*/ 	.short	(.L_20 - .L_19)
	.align		4
.L_19:
        /*0034*/ 	.word	index@(_ZN7cutlass13device_kernelIN5flash11enable_sm90INS1_16FlashAttnFwdSm90INS1_25CollectiveMainloopFwdSm90ILi2EN4cute5tupleIJNS5_1CILi1EEES8_S8_EEENS6_IJNS7_ILi128EEESA_NS7_ILi192EEEEEELi128ENS_10bfloat16_tEfNS_4arch4Sm90ELb1ELb0ELb0ELb0ELb0ELb0ELb0ELb1ELb1ELb1ELb1ELb0EEENS1_21CollectiveEpilogueFwdINS6_IJSA_SA_SA_EEES9_SD_SF_Li256ELb0ELb1ELb1ELb0EEENS1_19SingleTileSchedulerILb0ELb1ELb1ELi128EEEEEEEEEvNT_6ParamsE)
        /*0038*/ 	.word	0x00000004


	//----- nvinfo : EIATTR_FRAME_SIZE
	.align		4
.L_20:
        /*003c*/ 	.byte	0x04, 0x11
        /*003e*/ 	.short	(.L_22 - .L_21)
	.align		4
.L_21:
        /*0040*/ 	.word	index@(_ZN7cutlass13device_kernelIN5flash11enable_sm90INS1_16FlashAttnFwdSm90INS1_25CollectiveMainloopFwdSm90ILi2EN4cute5tupleIJNS5_1CILi1EEES8_S8_EEENS6_IJNS7_ILi128EEESA_NS7_ILi192EEEEEELi128ENS_10bfloat16_tEfNS_4arch4Sm90ELb1ELb0ELb0ELb0ELb0ELb0ELb0ELb1ELb1ELb1ELb1ELb0EEENS1_21CollectiveEpilogueFwdINS6_IJSA_SA_SA_EEES9_SD_SF_Li256ELb0ELb1ELb1ELb0EEENS1_19SingleTileSchedulerILb0ELb1ELb1ELi128EEEEEEEEEvNT_6ParamsE)
        /*0044*/ 	.word	0x00000000


	//----- nvinfo : EIATTR_REGCOUNT
	.align		4
.L_22:
        /*0048*/ 	.byte	0x04, 0x2f
        /*004a*/ 	.short	(.L_24 - .L_23)
	.align		4
.L_23:
        /*004c*/ 	.word	index@(_ZN7cutlass13device_kernelIN5flash11enable_sm90INS1_16FlashAttnFwdSm90INS1_25CollectiveMainloopFwdSm90ILi2EN4cute5tupleIJNS5_1CILi1EEES8_S8_EEENS6_IJNS7_ILi128EEENS7_ILi96EEENS7_ILi192EEEEEELi128ENS_10bfloat16_tEfNS_4arch4Sm90ELb0ELb1ELb0ELb1ELb0ELb1ELb0ELb1ELb1ELb1ELb1ELb0EEENS1_21CollectiveEpilogueFwdINS6_IJSA_SA_SB_EEES9_SE_SG_Li256ELb1ELb1ELb1ELb0EEENS1_36VarlenDynamicPersistentTileSchedulerILi128ELi96ELi256ELi128ELb1ELb1ELb1ELb1ELb0ELb1EEEEEEEEEvNT_6ParamsE)
        /*0050*/ 	.word	0x00000004


	//----- nvinfo : EIATTR_FRAME_SIZE
	.align		4
.L_24:
        /*0054*/ 	.byte	0x04, 0x11
        /*0056*/ 	.short	(.L_26 - .L_25)
	.align		4
.L_25:
        /*0058*/ 	.word	index@(_ZN7cutlass13device_kernelIN5flash11enable_sm90INS1_16FlashAttnFwdSm90INS1_25CollectiveMainloopFwdSm90ILi2EN4cute5tupleIJNS5_1CILi1EEES8_S8_EEENS6_IJNS7_ILi128EEENS7_ILi96EEENS7_ILi192EEEEEELi128ENS_10bfloat16_tEfNS_4arch4Sm90ELb0ELb1ELb0ELb1ELb0ELb1ELb0ELb1ELb1ELb1ELb1ELb0EEENS1_21CollectiveEpilogueFwdINS6_IJSA_SA_SB_EEES9_SE_SG_Li256ELb1ELb1ELb1ELb0EEENS1_36VarlenDynamicPersistentTileSchedulerILi128ELi96ELi256ELi128ELb1ELb1ELb1ELb1ELb0ELb1EEEEEEEEEvNT_6ParamsE)
        /*005c*/ 	.word	0x00000000


	//----- nvinfo : EIATTR_REGCOUNT
	.align		4
.L_26:
        /*0060*/ 	.byte	0x04, 0x2f
        /*0062*/ 	.short	(.L_28 - .L_27)
	.align		4
.L_27:
        /*0064*/ 	.word	index@(_ZN7cutlass13device_kernelIN5flash11enable_sm90INS1_16FlashAttnFwdSm90INS1_25CollectiveMainloopFwdSm90ILi2EN4cute5tupleIJNS5_1CILi1EEES8_S8_EEENS6_IJNS7_ILi128EEENS7_ILi96EEENS7_ILi192EEEEEELi128ENS_10bfloat16_tEfNS_4arch4Sm90ELb0ELb1ELb0ELb1ELb0ELb0ELb0ELb1ELb1ELb1ELb1ELb0EEENS1_21CollectiveEpilogueFwdINS6_IJSA_SA_SB_EEES9_SE_SG_Li256ELb1ELb1ELb1ELb0EEENS1_36VarlenDynamicPersistentTileSchedulerILi128ELi96ELi256ELi128ELb1ELb1ELb1ELb1ELb0ELb1EEEEEEEEEvNT_6ParamsE)
        /*0068*/ 	.word	0x00000004


	//----- nvinfo : EIATTR_FRAME_SIZE
	.align		4
.L_28:
        /*006c*/ 	.byte	0x04, 0x11
        /*006e*/ 	.short	(.L_30 - .L_29)
	.align		4
.L_29:
        /*0070*/ 	.word	index@(_ZN7cutlass13device_kernelIN5flash11enable_sm90INS1_16FlashAttnFwdSm90INS1_25CollectiveMainloopFwdSm90ILi2EN4cute5tupleIJNS5_1CILi1EEES8_S8_EEENS6_IJNS7_ILi128EEENS7_ILi96EEENS7_ILi192EEEEEELi128ENS_10bfloat16_tEfNS_4arch4Sm90ELb0ELb1ELb0ELb1ELb0ELb0ELb0ELb1ELb1ELb1ELb1ELb0EEENS1_21CollectiveEpilogueFwdINS6_IJSA_SA_SB_EEES9_SE_SG_Li256ELb1ELb1ELb1ELb0EEENS1_36VarlenDynamicPersistentTileSchedulerILi128ELi96ELi256ELi128ELb1ELb1ELb1ELb1ELb0ELb1EEEEEEEEEvNT_6ParamsE)
        /*0074*/ 	.word	0x00000000


	//----- nvinfo : EIATTR_REGCOUNT
	.align		4
.L_30:
        /*0078*/ 	.byte	0x04, 0x2f
        /*007a*/ 	.short	(.L_32 - .L_31)
	.align		4
.L_31:
        /*007c*/ 	.word	index@(_ZN7cutlass13device_kernelIN5flash11enable_sm90INS1_16FlashAttnFwdSm90INS1_25CollectiveMainloopFwdSm90ILi2EN4cute5tupleIJNS5_1CILi1EEES8_S8_EEENS6_IJNS7_ILi128EEENS7_ILi96EEENS7_ILi192EEEEEELi128ENS_10bfloat16_tEfNS_4arch4Sm90ELb0ELb1ELb0ELb0ELb0ELb0ELb0ELb1ELb1ELb1ELb1ELb0EEENS1_21CollectiveEpilogueFwdINS6_IJSA_SA_SB_EEES9_SE_SG_Li256ELb0ELb1ELb1ELb0EEENS1_19SingleTileSchedulerILb0ELb1ELb1ELi128EEEEEEEEEvNT_6ParamsE)
        /*0080*/ 	.word	0x00000004


	//----- nvinfo : EIATTR_FRAME_SIZE
	.align		4
.L_32:
        /*0084*/ 	.byte	0x04, 0x11
        /*0086*/ 	.short	(.L_34 - .L_33)
	.align		4
.L_33:
        /*0088*/ 	.word	index@(_ZN7cutlass13device_kernelIN5flash11enable_sm90INS1_16FlashAttnFwdSm90INS1_25CollectiveMainloopFwdSm90ILi2EN4cute5tupleIJNS5_1CILi1EEES8_S8_EEENS6_IJNS7_ILi128EEENS7_ILi96EEENS7_ILi192EEEEEELi128ENS_10bfloat16_tEfNS_4arch4Sm90ELb0ELb1ELb0ELb0ELb0ELb0ELb0ELb1ELb1ELb1ELb1ELb0EEENS1_21CollectiveEpilogueFwdINS6_IJSA_SA_SB_EEES9_SE_SG_Li256ELb0ELb1ELb1ELb0EEENS1_19SingleTileSchedulerILb0ELb1ELb1ELi128EEEEEEEEEvNT_6ParamsE)
        /*008c*/ 	.word	0x00000000


	//----- nvinfo : EIATTR_REGCOUNT
	.align		4
.L_34:
        /*0090*/ 	.byte	0x04, 0x2f
        /*0092*/ 	.short	(.L_36 - .L_35)
	.align		4
.L_35:
        /*0094*/ 	.word	index@(_ZN7cutlass13device_kernelIN5flash11enable_sm90INS1_16FlashAttnFwdSm90INS1_25CollectiveMainloopFwdSm90ILi2EN4cute5tupleIJNS5_1CILi1EEES8_S8_EEENS6_IJNS7_ILi128EEESA_NS7_ILi192EEEEEELi128ENS_10bfloat16_tEfNS_4arch4Sm90ELb0ELb0ELb0ELb1ELb0ELb1ELb0ELb1ELb1ELb1ELb1ELb0EEENS1_21CollectiveEpilogueFwdINS6_IJSA_SA_SA_EEES9_SD_SF_Li256ELb1ELb1ELb1ELb0EEENS1_36VarlenDynamicPersistentTileSchedulerILi128ELi128ELi256ELi128ELb1ELb1ELb1ELb0ELb1ELb1EEEEEEEEEvNT_6ParamsE)
        /*0098*/ 	.word	0x00000004


	//----- nvinfo : EIATTR_FRAME_SIZE
	.align		4
.L_36:
        /*009c*/ 	.byte	0x04, 0x11
        /*009e*/ 	.short	(.L_38 - .L_37)
	.align		4
.L_37:
        /*00a0*/ 	.word	index@(_ZN7cutlass13device_kernelIN5flash11enable_sm90INS1_16FlashAttnFwdSm90INS1_25CollectiveMainloopFwdSm90ILi2EN4cute5tupleIJNS5_1CILi1EEES8_S8_EEENS6_IJNS7_ILi128EEESA_NS7_ILi192EEEEEELi128ENS_10bfloat16_tEfNS_4arch4Sm90ELb0ELb0ELb0ELb1ELb0ELb1ELb0ELb1ELb1ELb1ELb1ELb0EEENS1_21CollectiveEpilogueFwdINS6_IJSA_SA_SA_EEES9_SD_SF_Li256ELb1ELb1ELb1ELb0EEENS1_36VarlenDynamicPersistentTileSchedulerILi128ELi128ELi256ELi128ELb1ELb1ELb1ELb0ELb1ELb1EEEEEEEEEvNT_6ParamsE)
        /*00a4*/ 	.word	0x00000000


	//----- nvinfo : EIATTR_REGCOUNT
	.align		4
.L_38:
        /*00a8*/ 	.byte	0x04, 0x2f
        /*00aa*/ 	.short	(.L_40 - .L_39)
	.align		4
.L_39:
        /*00ac*/ 	.word	index@(_ZN7cutlass13device_kernelIN5flash11enable_sm90INS1_16FlashAttnFwdSm90INS1_25CollectiveMainloopFwdSm90ILi2EN4cute5tupleIJNS5_1CILi1EEES8_S8_EEENS6_IJNS7_ILi128EEESA_NS7_ILi192EEEEEELi128ENS_10bfloat16_tEfNS_4arch4Sm90ELb0ELb0ELb0ELb1ELb0ELb0ELb0ELb1ELb1ELb1ELb1ELb0EEENS1_21CollectiveEpilogueFwdINS6_IJSA_SA_SA_EEES9_SD_SF_Li256ELb1ELb1ELb1ELb0EEENS1_36VarlenDynamicPersistentTileSchedulerILi128ELi128ELi256ELi128ELb1ELb1ELb1ELb0ELb1ELb1EEEEEEEEEvNT_6ParamsE)
        /*00b0*/ 	.word	0x00000004


	//----- nvinfo : EIATTR_FRAME_SIZE
	.align		4
.L_40:
        /*00b4*/ 	.byte	0x04, 0x11
        /*00b6*/ 	.short	(.L_42 - .L_41)
	.align		4
.L_41:
        /*00b8*/ 	.word	index@(_ZN7cutlass13device_kernelIN5flash11enable_sm90INS1_16FlashAttnFwdSm90INS1_25CollectiveMainloopFwdSm90ILi2EN4cute5tupleIJNS5_1CILi1EEES8_S8_EEENS6_IJNS7_ILi128EEESA_NS7_ILi192EEEEEELi128ENS_10bfloat16_tEfNS_4arch4Sm90ELb0ELb0ELb0ELb1ELb0ELb0ELb0ELb1ELb1ELb1ELb1ELb0EEENS1_21CollectiveEpilogueFwdINS6_IJSA_SA_SA_EEES9_SD_SF_Li256ELb1ELb1ELb1ELb0EEENS1_36VarlenDynamicPersistentTileSchedulerILi128ELi128ELi256ELi128ELb1ELb1ELb1ELb0ELb1ELb1EEEEEEEEEvNT_6ParamsE)
        /*00bc*/ 	.word	0x00000000


	//----- nvinfo : EIATTR_REGCOUNT
	.align		4
.L_42:
        /*00c0*/ 	.byte	0x04, 0x2f
        /*00c2*/ 	.short	(.L_44 - .L_43)
	.align		4
.L_43:
        /*00c4*/ 	.word	index@(_ZN7cutlass13device_kernelIN5flash11enable_sm90INS1_16FlashAttnFwdSm90INS1_25CollectiveMainloopFwdSm90ILi2EN4cute5tupleIJNS5_1CILi1EEES8_S8_EEENS6_IJNS7_ILi128EEESA_NS7_ILi192EEEEEELi128ENS_10bfloat16_tEfNS_4arch4Sm90ELb0ELb0ELb0ELb0ELb0ELb0ELb0ELb1ELb1ELb1ELb1ELb0EEENS1_21CollectiveEpilogueFwdINS6_IJSA_SA_SA_EEES9_SD_SF_Li256ELb0ELb1ELb1ELb0EEENS1_19SingleTileSchedulerILb0ELb1ELb1ELi128EEEEEEEEEvNT_6ParamsE)
        /*00c8*/ 	.word	0x00000004


	//----- nvinfo : EIATTR_FRAME_SIZE
	.align		4
.L_44:
        /*00cc*/ 	.byte	0x04, 0x11
        /*00ce*/ 	.short	(.L_46 - .L_45)
	.align		4
.L_45:
        /*00d0*/ 	.word	index@(_ZN7cutlass13device_kernelIN5flash11enable_sm90INS1_16FlashAttnFwdSm90INS1_25CollectiveMainloopFwdSm90ILi2EN4cute5tupleIJNS5_1CILi1EEES8_S8_EEENS6_IJNS7_ILi128EEESA_NS7_ILi192EEEEEELi128ENS_10bfloat16_tEfNS_4arch4Sm90ELb0ELb0ELb0ELb0ELb0ELb0ELb0ELb1ELb1ELb1ELb1ELb0EEENS1_21CollectiveEpilogueFwdINS6_IJSA_SA_SA_EEES9_SD_SF_Li256ELb0ELb1ELb1ELb0EEENS1_19SingleTileSchedulerILb0ELb1ELb1ELi128EEEEEEEEEvNT_6ParamsE)
        /*00d4*/ 	.word	0x00000000


	//----- nvinfo : EIATTR_MIN_STACK_SIZE
	.align		4
.L_46:
        /*00d8*/ 	.byte	0x04, 0x12
        /*00da*/ 	.short	(.L_48 - .L_47)
	.align		4
.L_47:
        /*00dc*/ 	.word	index@(_ZN7cutlass13device_kernelIN5flash11enable_sm90INS1_16FlashAttnFwdSm90INS1_25CollectiveMainloopFwdSm90ILi2EN4cute5tupleIJNS5_1CILi1EEES8_S8_EEENS6_IJNS7_ILi128EEESA_NS7_ILi192EEEEEELi128ENS_10bfloat16_tEfNS_4arch4Sm90ELb0ELb0ELb0ELb0ELb0ELb0ELb0ELb1ELb1ELb1ELb1ELb0EEENS1_21CollectiveEpilogueFwdINS6_IJSA_SA_SA_EEES9_SD_SF_Li256ELb0ELb1ELb1ELb0EEENS1_19SingleTileSchedulerILb0ELb1ELb1ELi128EEEEEEEEEvNT_6ParamsE)
        /*00e0*/ 	.word	0x00000000


	//----- nvinfo : EIATTR_MIN_STACK_SIZE
	.align		4
.L_48:
        /*00e4*/ 	.byte	0x04, 0x12
        /*00e6*/ 	.short	(.L_50 - .L_49)
	.align		4
.L_49:
        /*00e8*/ 	.word	index@(_ZN7cutlass13device_kernelIN5flash11enable_sm90INS1_16FlashAttnFwdSm90INS1_25CollectiveMainloopFwdSm90ILi2EN4cute5tupleIJNS5_1CILi1EEES8_S8_EEENS6_IJNS7_ILi128EEESA_NS7_ILi192EEEEEELi128ENS_10bfloat16_tEfNS_4arch4Sm90ELb0ELb0ELb0ELb1ELb0ELb0ELb0ELb1ELb1ELb1ELb1ELb0EEENS1_21CollectiveEpilogueFwdINS6_IJSA_SA_SA_EEES9_SD_SF_Li256ELb1ELb1ELb1ELb0EEENS1_36VarlenDynamicPersistentTileSchedulerILi128ELi128ELi256ELi128ELb1ELb1ELb1ELb0ELb1ELb1EEEEEEEEEvNT_6ParamsE)
        /*00ec*/ 	.word	0x00000000


	//----- nvinfo : EIATTR_MIN_STACK_SIZE
	.align		4
.L_50:
        /*00f0*/ 	.byte	0x04, 0x12
        /*00f2*/ 	.short	(.L_52 - .L_51)
	.align		4
.L_51:
        /*00f4*/ 	.word	index@(_ZN7cutlass13device_kernelIN5flash11enable_sm90INS1_16FlashAttnFwdSm90INS1_25CollectiveMainloopFwdSm90ILi2EN4cute5tupleIJNS5_1CILi1EEES8_S8_EEENS6_IJNS7_ILi128EEESA_NS7_ILi192EEEEEELi128ENS_10bfloat16_tEfNS_4arch4Sm90ELb0ELb0ELb0ELb1ELb0ELb1ELb0ELb1ELb1ELb1ELb1ELb0EEENS1_21CollectiveEpilogueFwdINS6_IJSA_SA_SA_EEES9_SD_SF_Li256ELb1ELb1ELb1ELb0EEENS1_36VarlenDynamicPersistentTileSchedulerILi128ELi128ELi256ELi128ELb1ELb1ELb1ELb0ELb1ELb1EEEEEEEEEvNT_6ParamsE)
        /*00f8*/ 	.word	0x00000000


	//----- nvinfo : EIATTR_MIN_STACK_SIZE
	.align		4
.L_52:
        /*00fc*/ 	.byte	0x04, 0x12
        /*00fe*/ 	.short	(.L_54 - .L_53)
	.align		4
.L_53:
        /*0100*/ 	.word	index@(_ZN7cutlass13device_kernelIN5flash11enable_sm90INS1_16FlashAttnFwdSm90INS1_25CollectiveMainloopFwdSm90ILi2EN4cute5tupleIJNS5_1CILi1EEES8_S8_EEENS6_IJNS7_ILi128EEENS7_ILi96EEENS7_ILi192EEEEEELi128ENS_10bfloat16_tEfNS_4arch4Sm90ELb0ELb1ELb0ELb0ELb0ELb0ELb0ELb1ELb1ELb1ELb1ELb0EEENS1_21CollectiveEpilogueFwdINS6_IJSA_SA_SB_EEES9_SE_SG_Li256ELb0ELb1ELb1ELb0EEENS1_19SingleTileSchedulerILb0ELb1ELb1ELi128EEEEEEEEEvNT_6ParamsE)
        /*0104*/ 	.word	0x00000000


	//----- nvinfo : EIATTR_MIN_STACK_SIZE
	.align		4
.L_54:
        /*0108*/ 	.byte	0x04, 0x12
        /*010a*/ 	.short	(.L_56 - .L_55)
	.align		4
.L_55:
        /*010c*/ 	.word	index@(_ZN7cutlass13device_kernelIN5flash11enable_sm90INS1_16FlashAttnFwdSm90INS1_25CollectiveMainloopFwdSm90ILi2EN4cute5tupleIJNS5_1CILi1EEES8_S8_EEENS6_IJNS7_ILi128EEENS7_ILi96EEENS7_ILi192EEEEEELi128ENS_10bfloat16_tEfNS_4arch4Sm90ELb0ELb1ELb0ELb1ELb0ELb0ELb0ELb1ELb1ELb1ELb1ELb0EEENS1_21CollectiveEpilogueFwdINS6_IJSA_SA_SB_EEES9_SE_SG_Li256ELb1ELb1ELb1ELb0EEENS1_36VarlenDynamicPersistentTileSchedulerILi128ELi96ELi256ELi128ELb1ELb1ELb1ELb1ELb0ELb1EEEEEEEEEvNT_6ParamsE)
        /*0110*/ 	.word	0x00000000


	//----- nvinfo : EIATTR_MIN_STACK_SIZE
	.align		4
.L_56:
        /*0114*/ 	.byte	0x04, 0x12
        /*0116*/ 	.short	(.L_58 - .L_57)
	.align		4
.L_57:
        /*0118*/ 	.word	index@(_ZN7cutlass13device_kernelIN5flash11enable_sm90INS1_16FlashAttnFwdSm90INS1_25CollectiveMainloopFwdSm90ILi2EN4cute5tupleIJNS5_1CILi1EEES8_S8_EEENS6_IJNS7_ILi128EEENS7_ILi96EEENS7_ILi192EEEEEELi128ENS_10bfloat16_tEfNS_4arch4Sm90ELb0ELb1ELb0ELb1ELb0ELb1ELb0ELb1ELb1ELb1ELb1ELb0EEENS1_21CollectiveEpilogueFwdINS6_IJSA_SA_SB_EEES9_SE_SG_Li256ELb1ELb1ELb1ELb0EEENS1_36VarlenDynamicPersistentTileSchedulerILi128ELi96ELi256ELi128ELb1ELb1ELb1ELb1ELb0ELb1EEEEEEEEEvNT_6ParamsE)
        /*011c*/ 	.word	0x00000000


	//----- nvinfo : EIATTR_MIN_STACK_SIZE
	.align		4
.L_58:
        /*0120*/ 	.byte	0x04, 0x12
        /*0122*/ 	.short	(.L_60 - .L_59)
	.align		4
.L_59:
        /*0124*/ 	.word	index@(_ZN7cutlass13device_kernelIN5flash11enable_sm90INS1_16FlashAttnFwdSm90INS1_25CollectiveMainloopFwdSm90ILi2EN4cute5tupleIJNS5_1CILi1EEES8_S8_EEENS6_IJNS7_ILi128EEESA_NS7_ILi192EEEEEELi128ENS_10bfloat16_tEfNS_4arch4Sm90ELb1ELb0ELb0ELb0ELb0ELb0ELb0ELb1ELb1ELb1ELb1ELb0EEENS1_21CollectiveEpilogueFwdINS6_IJSA_SA_SA_EEES9_SD_SF_Li256ELb0ELb1ELb1ELb0EEENS1_19SingleTileSchedulerILb0ELb1ELb1ELi128EEEEEEEEEvNT_6ParamsE)
        /*0128*/ 	.word	0x00000000


	//----- nvinfo : EIATTR_MIN_STACK_SIZE
	.align		4
.L_60:
        /*012c*/ 	.byte	0x04, 0x12
        /*012e*/ 	.short	(.L_62 - .L_61)
	.align		4
.L_61:
        /*0130*/ 	.word	index@(_ZN7cutlass13device_kernelIN5flash11enable_sm90INS1_16FlashAttnFwdSm90INS1_25CollectiveMainloopFwdSm90ILi2EN4cute5tupleIJNS5_1CILi1EEES8_S8_EEENS6_IJNS7_ILi128EEESA_NS7_ILi192EEEEEELi128ENS_10bfloat16_tEfNS_4arch4Sm90ELb1ELb0ELb0ELb1ELb0ELb0ELb0ELb1ELb1ELb1ELb1ELb0EEENS1_21CollectiveEpilogueFwdINS6_IJSA_SA_SA_EEES9_SD_SF_Li256ELb1ELb1ELb1ELb0EEENS1_36VarlenDynamicPersistentTileSchedulerILi128ELi128ELi256ELi128ELb1ELb1ELb1ELb1ELb1ELb1EEEEEEEEEvNT_6ParamsE)
        /*0134*/ 	.word	0x00000000


	//----- nvinfo : EIATTR_MIN_STACK_SIZE
	.align		4
.L_62:
        /*0138*/ 	.byte	0x04, 0x12
        /*013a*/ 	.short	(.L_64 - .L_63)
	.align		4
.L_63:
        /*013c*/ 	.word	index@(_ZN7cutlass13device_kernelIN5flash11enable_sm90INS1_16FlashAttnFwdSm90INS1_25CollectiveMainloopFwdSm90ILi2EN4cute5tupleIJNS5_1CILi1EEES8_S8_EEENS6_IJNS7_ILi128EEESA_NS7_ILi192EEEEEELi128ENS_10bfloat16_tEfNS_4arch4Sm90ELb1ELb0ELb0ELb1ELb0ELb1ELb0ELb1ELb1ELb1ELb1ELb0EEENS1_21CollectiveEpilogueFwdINS6_IJSA_SA_SA_EEES9_SD_SF_Li256ELb1ELb1ELb1ELb0EEENS1_36VarlenDynamicPersistentTileSchedulerILi128ELi128ELi256ELi128ELb1ELb1ELb1ELb1ELb1ELb1EEEEEEEEEvNT_6ParamsE)
        /*0140*/ 	.word	0x00000000
.L_64:


//--------------------- .nv.compat                --------------------------
	.section	.nv.compat,"",@"SHT_CUDA_COMPAT_INFO"
	.align	4
        /*0000*/ 	.byte	0x02, 0x09, 0x01, 0x00, 0x02, 0x02, 0x01, 0x00, 0x02, 0x05, 0x05, 0x00, 0x03, 0x07, 0x01, 0x01
        /*0010*/ 	.byte	0x02, 0x03, 0x00, 0x00, 0x02, 0x06, 0x01, 0x00, 0x04, 0x0b, 0x08, 0x00, 0x09, 0x00, 0x00, 0x00
        /*0020*/ 	.byte	0x00, 0x00, 0x00, 0x00


//--------------------- .nv.info._ZN7cutlass13device_kernelIN5flash11enable_sm90INS1_16FlashAttnFwdSm90INS1_25CollectiveMainloopFwdSm90ILi2EN4cute5tupleIJNS5_1CILi1EEES8_S8_EEENS6_IJNS7_ILi128EEESA_NS7_ILi192EEEEEELi128ENS_10bfloat16_tEfNS_4arch4Sm90ELb0ELb0ELb0ELb0ELb0ELb0ELb0ELb1ELb1ELb1ELb1ELb0EEENS1_21CollectiveEpilogueFwdINS6_IJSA_SA_SA_EEES9_SD_SF_Li256ELb0ELb1ELb1ELb0EEENS1_19SingleTileSchedulerILb0ELb1ELb1ELi128EEEEEEEEEvNT_6ParamsE --------------------------
	.section	.nv.info._ZN7cutlass13device_kernelIN5flash11enable_sm90INS1_16FlashAttnFwdSm90INS1_25CollectiveMainloopFwdSm90ILi2EN4cute5tupleIJNS5_1CILi1EEES8_S8_EEENS6_IJNS7_ILi128EEESA_NS7_ILi192EEEEEELi128ENS_10bfloat16_tEfNS_4arch4Sm90ELb0ELb0ELb0ELb0ELb0ELb0ELb0ELb1ELb1ELb1ELb1ELb0EEENS1_21CollectiveEpilogueFwdINS6_IJSA_SA_SA_EEES9_SD_SF_Li256ELb0ELb1ELb1ELb0EEENS1_19SingleTileSchedulerILb0ELb1ELb1ELi128EEEEEEEEEvNT_6ParamsE,"",@"SHT_CUDA_INFO"
	.sectionflags	@""
	.align	4


	//----- nvinfo : EIATTR_CUDA_API_VERSION
	.align		4
        /*0000*/ 	.byte	0x04, 0x37
        /*0002*/ 	.short	(.L_66 - .L_65)
.L_65:
        /*0004*/ 	.word	0x00000082


	//----- nvinfo : EIATTR_KPARAM_INFO
	.align		4
.L_66:
        /*0008*/ 	.byte	0x04, 0x17
        /*000a*/ 	.short	(.L_68 - .L_67)
.L_67:
        /*000c*/ 	.word	0x00000000
        /*0010*/ 	.short	0x0000
        /*0012*/ 	.short	0x0000
        /*0014*/ 	.byte	0x00, 0xf0, 0x01, 0x28


	//----- nvinfo : EIATTR_SPARSE_MMA_MASK
	.align		4
.L_68:
        /*0018*/ 	.byte	0x03, 0x50
        /*001a*/ 	.short	0x0000


	//----- nvinfo : EIATTR_MAXREG_COUNT
	.align		4
        /*001c*/ 	.byte	0x03, 0x1b
        /*001e*/ 	.short	0x00a8


	//----- nvinfo : EIATTR_MERCURY_ISA_VERSION
	.align		4
        /*0020*/ 	.byte	0x03, 0x5f
        /*0022*/ 	.short	0x0101


	//----- nvinfo : EIATTR_VRC_CTA_INIT_COUNT
	.align		4
        /*0024*/ 	.byte	0x02, 0x4a
	.zero		1
	.zero		1


	//----- nvinfo : EIATTR_EXIT_INSTR_OFFSETS
	.align		4
        /*0028*/ 	.byte	0x04, 0x1c
        /*002a*/ 	.short	(.L_70 - .L_69)


	//   ....[0]....
.L_69:
        /*002c*/ 	.word	0x00000010


	//----- nvinfo : EIATTR_MAX_THREADS
	.align		4
.L_70:
        /*0030*/ 	.byte	0x04, 0x05
        /*0032*/ 	.short	(.L_72 - .L_71)
.L_71:
        /*0034*/ 	.word	0x00000180
        /*0038*/ 	.word	0x00000001
        /*003c*/ 	.word	0x00000001


	//----- nvinfo : EIATTR_CBANK_PARAM_SIZE
	.align		4
.L_72:
        /*0040*/ 	.byte	0x03, 0x19
        /*0042*/ 	.short	0x0a00


	//----- nvinfo : EIATTR_PARAM_CBANK
	.align		4
        /*0044*/ 	.byte	0x04, 0x0a
        /*0046*/ 	.short	(.L_74 - .L_73)
	.align		4
.L_73:
        /*0048*/ 	.word	index@(.nv.constant0._ZN7cutlass13device_kernelIN5flash11enable_sm90INS1_16FlashAttnFwdSm90INS1_25CollectiveMainloopFwdSm90ILi2EN4cute5tupleIJNS5_1CILi1EEES8_S8_EEENS6_IJNS7_ILi128EEESA_NS7_ILi192EEEEEELi128ENS_10bfloat16_tEfNS_4arch4Sm90ELb0ELb0ELb0ELb0ELb0ELb0ELb0ELb1ELb1ELb1ELb1ELb0EEENS1_21CollectiveEpilogueFwdINS6_IJSA_SA_SA_EEES9_SD_SF_Li256ELb0ELb1ELb1ELb0EEENS1_19SingleTileSchedulerILb0ELb1ELb1ELi128EEEEEEEEEvNT_6ParamsE)
        /*004c*/ 	.short	0x0380
        /*004e*/ 	.short	0x0a00


	//----- nvinfo : EIATTR_SW_WAR
	.align		4
.L_74:
        /*0050*/ 	.byte	0x04, 0x36
        /*0052*/ 	.short	(.L_76 - .L_75)
.L_75:
        /*0054*/ 	.word	0x00000008
.L_76:


//--------------------- .nv.info._ZN7cutlass13device_kernelIN5flash11enable_sm90INS1_16FlashAttnFwdSm90INS1_25CollectiveMainloopFwdSm90ILi2EN4cute5tupleIJNS5_1CILi1EEES8_S8_EEENS6_IJNS7_ILi128EEESA_NS7_ILi192EEEEEELi128ENS_10bfloat16_tEfNS_4arch4Sm90ELb0ELb0ELb0ELb1ELb0ELb0ELb0ELb1ELb1ELb1ELb1ELb0EEENS1_21CollectiveEpilogueFwdINS6_IJSA_SA_SA_EEES9_SD_SF_Li256ELb1ELb1ELb1ELb0EEENS1_36VarlenDynamicPersistentTileSchedulerILi128ELi128ELi256ELi128ELb1ELb1ELb1ELb0ELb1ELb1EEEEEEEEEvNT_6ParamsE --------------------------
	.section	.nv.info._ZN7cutlass13device_kernelIN5flash11enable_sm90INS1_16FlashAttnFwdSm90INS1_25CollectiveMainloopFwdSm90ILi2EN4cute5tupleIJNS5_1CILi1EEES8_S8_EEENS6_IJNS7_ILi128EEESA_NS7_ILi192EEEEEELi128ENS_10bfloat16_tEfNS_4arch4Sm90ELb0ELb0ELb0ELb1ELb0ELb0ELb0ELb1ELb1ELb1ELb1ELb0EEENS1_21CollectiveEpilogueFwdINS6_IJSA_SA_SA_EEES9_SD_SF_Li256ELb1ELb1ELb1ELb0EEENS1_36VarlenDynamicPersistentTileSchedulerILi128ELi128ELi256ELi128ELb1ELb1ELb1ELb0ELb1ELb1EEEEEEEEEvNT_6ParamsE,"",@"SHT_CUDA_INFO"
	.sectionflags	@""
	.align	4


	//----- nvinfo : EIATTR_CUDA_API_VERSION
	.align		4
        /*0000*/ 	.byte	0x04, 0x37
        /*0002*/ 	.short	(.L_78 - .L_77)
.L_77:
        /*0004*/ 	.word	0x00000082


	//----- nvinfo : EIATTR_KPARAM_INFO
	.align		4
.L_78:
        /*0008*/ 	.byte	0x04, 0x17
        /*000a*/ 	.short	(.L_80 - .L_79)
.L_79:
        /*000c*/ 	.word	0x00000000
        /*0010*/ 	.short	0x0000
        /*0012*/ 	.short	0x0000
        /*0014*/ 	.byte	0x00, 0xf0, 0x01, 0x2a


	//----- nvinfo : EIATTR_SPARSE_MMA_MASK
	.align		4
.L_80:
        /*0018*/ 	.byte	0x03, 0x50
        /*001a*/ 	.short	0x0000


	//----- nvinfo : EIATTR_MAXREG_COUNT
	.align		4
        /*001c*/ 	.byte	0x03, 0x1b
        /*001e*/ 	.short	0x00a8


	//----- nvinfo : EIATTR_MERCURY_ISA_VERSION
	.align		4
        /*0020*/ 	.byte	0x03, 0x5f
        /*0022*/ 	.short	0x0101


	//----- nvinfo : EIATTR_VRC_CTA_INIT_COUNT
	.align		4
        /*0024*/ 	.byte	0x02, 0x4a
	.zero		1
	.zero		1


	//----- nvinfo : EIATTR_EXIT_INSTR_OFFSETS
	.align		4
        /*0028*/ 	.byte	0x04, 0x1c
        /*002a*/ 	.short	(.L_82 - .L_81)


	//   ....[0]....
.L_81:
        /*002c*/ 	.word	0x00000010


	//----- nvinfo : EIATTR_MAX_THREADS
	.align		4
.L_82:
        /*0030*/ 	.byte	0x04, 0x05
        /*0032*/ 	.short	(.L_84 - .L_83)
.L_83:
        /*0034*/ 	.word	0x00000180
        /*0038*/ 	.word	0x00000001
        /*003c*/ 	.word	0x00000001


	//----- nvinfo : EIATTR_CBANK_PARAM_SIZE
	.align		4
.L_84:
        /*0040*/ 	.byte	0x03, 0x19
        /*0042*/ 	.short	0x0a80


	//----- nvinfo : EIATTR_PARAM_CBANK
	.align		4
        /*0044*/ 	.byte	0x04, 0x0a
        /*0046*/ 	.short	(.L_86 - .L_85)
	.align		4
.L_85:
        /*0048*/ 	.word	index@(.nv.constant0._ZN7cutlass13device_kernelIN5flash11enable_sm90INS1_16FlashAttnFwdSm90INS1_25CollectiveMainloopFwdSm90ILi2EN4cute5tupleIJNS5_1CILi1EEES8_S8_EEENS6_IJNS7_ILi128EEESA_NS7_ILi192EEEEEELi128ENS_10bfloat16_tEfNS_4arch4Sm90ELb0ELb0ELb0ELb1ELb0ELb0ELb0ELb1ELb1ELb1ELb1ELb0EEENS1_21CollectiveEpilogueFwdINS6_IJSA_SA_SA_EEES9_SD_SF_Li256ELb1ELb1ELb1ELb0EEENS1_36VarlenDynamicPersistentTileSchedulerILi128ELi128ELi256ELi128ELb1ELb1ELb1ELb0ELb1ELb1EEEEEEEEEvNT_6ParamsE)
        /*004c*/ 	.short	0x0380
        /*004e*/ 	.short	0x0a80


	//----- nvinfo : EIATTR_SW_WAR
	.align		4
.L_86:
        /*0050*/ 	.byte	0x04, 0x36
        /*0052*/ 	.short	(.L_88 - .L_87)
.L_87:
        /*0054*/ 	.word	0x00000008
.L_88:


//--------------------- .nv.info._ZN7cutlass13device_kernelIN5flash11enable_sm90INS1_16FlashAttnFwdSm90INS1_25CollectiveMainloopFwdSm90ILi2EN4cute5tupleIJNS5_1CILi1EEES8_S8_EEENS6_IJNS7_ILi128EEESA_NS7_ILi192EEEEEELi128ENS_10bfloat16_tEfNS_4arch4Sm90ELb0ELb0ELb0ELb1ELb0ELb1ELb0ELb1ELb1ELb1ELb1ELb0EEENS1_21CollectiveEpilogueFwdINS6_IJSA_SA_SA_EEES9_SD_SF_Li256ELb1ELb1ELb1ELb0EEENS1_36VarlenDynamicPersistentTileSchedulerILi128ELi128ELi256ELi128ELb1ELb1ELb1ELb0ELb1ELb1EEEEEEEEEvNT_6ParamsE --------------------------
	.section	.nv.info._ZN7cutlass13device_kernelIN5flash11enable_sm90INS1_16FlashAttnFwdSm90INS1_25CollectiveMainloopFwdSm90ILi2EN4cute5tupleIJNS5_1CILi1EEES8_S8_EEENS6_IJNS7_ILi128EEESA_NS7_ILi192EEEEEELi128ENS_10bfloat16_tEfNS_4arch4Sm90ELb0ELb0ELb0ELb1ELb0ELb1ELb0ELb1ELb1ELb1ELb1ELb0EEENS1_21CollectiveEpilogueFwdINS6_IJSA_SA_SA_EEES9_SD_SF_Li256ELb1ELb1ELb1ELb0EEENS1_36VarlenDynamicPersistentTileSchedulerILi128ELi128ELi256ELi128ELb1ELb1ELb1ELb0ELb1ELb1EEEEEEEEEvNT_6ParamsE,"",@"SHT_CUDA_INFO"
	.sectionflags	@""
	.align	4


	//----- nvinfo : EIATTR_CUDA_API_VERSION
	.align		4
        /*0000*/ 	.byte	0x04, 0x37
        /*0002*/ 	.short	(.L_90 - .L_89)
.L_89:
        /*0004*/ 	.word	0x00000082


	//----- nvinfo : EIATTR_KPARAM_INFO
	.align		4
.L_90:
        /*0008*/ 	.byte	0x04, 0x17
        /*000a*/ 	.short	(.L_92 - .L_91)
.L_91:
        /*000c*/ 	.word	0x00000000
        /*0010*/ 	.short	0x0000
        /*0012*/ 	.short	0x0000
        /*0014*/ 	.byte	0x00, 0xf0, 0x01, 0x2a


	//----- nvinfo : EIATTR_SPARSE_MMA_MASK
	.align		4
.L_92:
        /*0018*/ 	.byte	0x03, 0x50
        /*001a*/ 	.short	0x0000


	//----- nvinfo : EIATTR_MAXREG_COUNT
	.align		4
        /*001c*/ 	.byte	0x03, 0x1b
        /*001e*/ 	.short	0x00a8


	//----- nvinfo : EIATTR_MERCURY_ISA_VERSION
	.align		4
        /*0020*/ 	.byte	0x03, 0x5f
        /*0022*/ 	.short	0x0101


	//----- nvinfo : EIATTR_VRC_CTA_INIT_COUNT
	.align		4
        /*0024*/ 	.byte	0x02, 0x4a
	.zero		1
	.zero		1


	//----- nvinfo : EIATTR_EXIT_INSTR_OFFSETS
	.align		4
        /*0028*/ 	.byte	0x04, 0x1c
        /*002a*/ 	.short	(.L_94 - .L_93)


	//   ....[0]....
.L_93:
        /*002c*/ 	.word	0x00000010


	//----- nvinfo : EIATTR_MAX_THREADS
	.align		4
.L_94:
        /*0030*/ 	.byte	0x04, 0x05
        /*0032*/ 	.short	(.L_96 - .L_95)
.L_95:
        /*0034*/ 	.word	0x00000180
        /*0038*/ 	.word	0x00000001
        /*003c*/ 	.word	0x00000001


	//----- nvinfo : EIATTR_CBANK_PARAM_SIZE
	.align		4
.L_96:
        /*0040*/ 	.byte	0x03, 0x19
        /*0042*/ 	.short	0x0a80


	//----- nvinfo : EIATTR_PARAM_CBANK
	.align		4
        /*0044*/ 	.byte	0x04, 0x0a
        /*0046*/ 	.short	(.L_98 - .L_97)
	.align		4
.L_97:
        /*0048*/ 	.word	index@(.nv.constant0._ZN7cutlass13device_kernelIN5flash11enable_sm90INS1_16FlashAttnFwdSm90INS1_25CollectiveMainloopFwdSm90ILi2EN4cute5tupleIJNS5_1CILi1EEES8_S8_EEENS6_IJNS7_ILi128EEESA_NS7_ILi192EEEEEELi128ENS_10bfloat16_tEfNS_4arch4Sm90ELb0ELb0ELb0ELb1ELb0ELb1ELb0ELb1ELb1ELb1ELb1ELb0EEENS1_21CollectiveEpilogueFwdINS6_IJSA_SA_SA_EEES9_SD_SF_Li256ELb1ELb1ELb1ELb0EEENS1_36VarlenDynamicPersistentTileSchedulerILi128ELi128ELi256ELi128ELb1ELb1ELb1ELb0ELb1ELb1EEEEEEEEEvNT_6ParamsE)
        /*004c*/ 	.short	0x0380
        /*004e*/ 	.short	0x0a80


	//----- nvinfo : EIATTR_SW_WAR
	.align		4
.L_98:
        /*0050*/ 	.byte	0x04, 0x36
        /*0052*/ 	.short	(.L_100 - .L_99)
.L_99:
        /*0054*/ 	.word	0x00000008
.L_100:


//--------------------- .nv.info._ZN7cutlass13device_kernelIN5flash11enable_sm90INS1_16FlashAttnFwdSm90INS1_25CollectiveMainloopFwdSm90ILi2EN4cute5tupleIJNS5_1CILi1EEES8_S8_EEENS6_IJNS7_ILi128EEENS7_ILi96EEENS7_ILi192EEEEEELi128ENS_10bfloat16_tEfNS_4arch4Sm90ELb0ELb1ELb0ELb0ELb0ELb0ELb0ELb1ELb1ELb1ELb1ELb0EEENS1_21CollectiveEpilogueFwdINS6_IJSA_SA_SB_EEES9_SE_SG_Li256ELb0ELb1ELb1ELb0EEENS1_19SingleTileSchedulerILb0ELb1ELb1ELi128EEEEEEEEEvNT_6ParamsE --------------------------
	.section	.nv.info._ZN7cutlass13device_kernelIN5flash11enable_sm90INS1_16FlashAttnFwdSm90INS1_25CollectiveMainloopFwdSm90ILi2EN4cute5tupleIJNS5_1CILi1EEES8_S8_EEENS6_IJNS7_ILi128EEENS7_ILi96EEENS7_ILi192EEEEEELi128ENS_10bfloat16_tEfNS_4arch4Sm90ELb0ELb1ELb0ELb0ELb0ELb0ELb0ELb1ELb1ELb1ELb1ELb0EEENS1_21CollectiveEpilogueFwdINS6_IJSA_SA_SB_EEES9_SE_SG_Li256ELb0ELb1ELb1ELb0EEENS1_19SingleTileSchedulerILb0ELb1ELb1ELi128EEEEEEEEEvNT_6ParamsE,"",@"SHT_CUDA_INFO"
	.sectionflags	@""
	.align	4


	//----- nvinfo : EIATTR_CUDA_API_VERSION
	.align		4
        /*0000*/ 	.byte	0x04, 0x37
        /*0002*/ 	.short	(.L_102 - .L_101)
.L_101:
        /*0004*/ 	.word	0x00000082


	//----- nvinfo : EIATTR_KPARAM_INFO
	.align		4
.L_102:
        /*0008*/ 	.byte	0x04, 0x17
        /*000a*/ 	.short	(.L_104 - .L_103)
.L_103:
        /*000c*/ 	.word	0x00000000
        /*0010*/ 	.short	0x0000
        /*0012*/ 	.short	0x0000
        /*0014*/ 	.byte	0x00, 0xf0, 0x01, 0x28


	//----- nvinfo : EIATTR_SPARSE_MMA_MASK
	.align		4
.L_104:
        /*0018*/ 	.byte	0x03, 0x50
        /*001a*/ 	.short	0x0000


	//----- nvinfo : EIATTR_MAXREG_COUNT
	.align		4
        /*001c*/ 	.byte	0x03, 0x1b
        /*001e*/ 	.short	0x00a8


	//----- nvinfo : EIATTR_MERCURY_ISA_VERSION
	.align		4
        /*0020*/ 	.byte	0x03, 0x5f
        /*0022*/ 	.short	0x0101


	//----- nvinfo : EIATTR_VRC_CTA_INIT_COUNT
	.align		4
        /*0024*/ 	.byte	0x02, 0x4a
	.zero		1
	.zero		1


	//----- nvinfo : EIATTR_EXIT_INSTR_OFFSETS
	.align		4
        /*0028*/ 	.byte	0x04, 0x1c
        /*002a*/ 	.short	(.L_106 - .L_105)


	//   ....[0]....
.L_105:
        /*002c*/ 	.word	0x00000010


	//----- nvinfo : EIATTR_MAX_THREADS
	.align		4
.L_106:
        /*0030*/ 	.byte	0x04, 0x05
        /*0032*/ 	.short	(.L_108 - .L_107)
.L_107:
        /*0034*/ 	.word	0x00000180
        /*0038*/ 	.word	0x00000001
        /*003c*/ 	.word	0x00000001


	//----- nvinfo : EIATTR_CBANK_PARAM_SIZE
	.align		4
.L_108:
        /*0040*/ 	.byte	0x03, 0x19
        /*0042*/ 	.short	0x0a00


	//----- nvinfo : EIATTR_PARAM_CBANK
	.align		4
        /*0044*/ 	.byte	0x04, 0x0a
        /*0046*/ 	.short	(.L_110 - .L_109)
	.align		4
.L_109:
        /*0048*/ 	.word	index@(.nv.constant0._ZN7cutlass13device_kernelIN5flash11enable_sm90INS1_16FlashAttnFwdSm90INS1_25CollectiveMainloopFwdSm90ILi2EN4cute5tupleIJNS5_1CILi1EEES8_S8_EEENS6_IJNS7_ILi128EEENS7_ILi96EEENS7_ILi192EEEEEELi128ENS_10bfloat16_tEfNS_4arch4Sm90ELb0ELb1ELb0ELb0ELb0ELb0ELb0ELb1ELb1ELb1ELb1ELb0EEENS1_21CollectiveEpilogueFwdINS6_IJSA_SA_SB_EEES9_SE_SG_Li256ELb0ELb1ELb1ELb0EEENS1_19SingleTileSchedulerILb0ELb1ELb1ELi128EEEEEEEEEvNT_6ParamsE)
        /*004c*/ 	.short	0x0380
        /*004e*/ 	.short	0x0a00


	//----- nvinfo : EIATTR_SW_WAR
	.align		4
.L_110:
        /*0050*/ 	.byte	0x04, 0x36
        /*0052*/ 	.short	(.L_112 - .L_111)
.L_111:
        /*0054*/ 	.word	0x00000008
.L_112:


//--------------------- .nv.info._ZN7cutlass13device_kernelIN5flash11enable_sm90INS1_16FlashAttnFwdSm90INS1_25CollectiveMainloopFwdSm90ILi2EN4cute5tupleIJNS5_1CILi1EEES8_S8_EEENS6_IJNS7_ILi128EEENS7_ILi96EEENS7_ILi192EEEEEELi128ENS_10bfloat16_tEfNS_4arch4Sm90ELb0ELb1ELb0ELb1ELb0ELb0ELb0ELb1ELb1ELb1ELb1ELb0EEENS1_21CollectiveEpilogueFwdINS6_IJSA_SA_SB_EEES9_SE_SG_Li256ELb1ELb1ELb1ELb0EEENS1_36VarlenDynamicPersistentTileSchedulerILi128ELi96ELi256ELi128ELb1ELb1ELb1ELb1ELb0ELb1EEEEEEEEEvNT_6ParamsE --------------------------
	.section	.nv.info._ZN7cutlass13device_kernelIN5flash11enable_sm90INS1_16FlashAttnFwdSm90INS1_25CollectiveMainloopFwdSm90ILi2EN4cute5tupleIJNS5_1CILi1EEES8_S8_EEENS6_IJNS7_ILi128EEENS7_ILi96EEENS7_ILi192EEEEEELi128ENS_10bfloat16_tEfNS_4arch4Sm90ELb0ELb1ELb0ELb1ELb0ELb0ELb0ELb1ELb1ELb1ELb1ELb0EEENS1_21CollectiveEpilogueFwdINS6_IJSA_SA_SB_EEES9_SE_SG_Li256ELb1ELb1ELb1ELb0EEENS1_36VarlenDynamicPersistentTileSchedulerILi128ELi96ELi256ELi128ELb1ELb1ELb1ELb1ELb0ELb1EEEEEEEEEvNT_6ParamsE,"",@"SHT_CUDA_INFO"
	.sectionflags	@""
	.align	4


	//----- nvinfo : EIATTR_CUDA_API_VERSION
	.align		4
        /*0000*/ 	.byte	0x04, 0x37
        /*0002*/ 	.short	(.L_114 - .L_113)
.L_113:
        /*0004*/ 	.word	0x00000082


	//----- nvinfo : EIATTR_KPARAM_INFO
	.align		4
.L_114:
        /*0008*/ 	.byte	0x04, 0x17
        /*000a*/ 	.short	(.L_116 - .L_115)
.L_115:
        /*000c*/ 	.word	0x00000000
        /*0010*/ 	.short	0x0000
        /*0012*/ 	.short	0x0000
        /*0014*/ 	.byte	0x00, 0xf0, 0x01, 0x2a


	//----- nvinfo : EIATTR_SPARSE_MMA_MASK
	.align		4
.L_116:
        /*0018*/ 	.byte	0x03, 0x50
        /*001a*/ 	.short	0x0000


	//----- nvinfo : EIATTR_MAXREG_COUNT
	.align		4
        /*001c*/ 	.byte	0x03, 0x1b
        /*001e*/ 	.short	0x00a8


	//----- nvinfo : EIATTR_MERCURY_ISA_VERSION
	.align		4
        /*0020*/ 	.byte	0x03, 0x5f
        /*0022*/ 	.short	0x0101


	//----- nvinfo : EIATTR_VRC_CTA_INIT_COUNT
	.align		4
        /*0024*/ 	.byte	0x02, 0x4a
	.zero		1
	.zero		1


	//----- nvinfo : EIATTR_EXIT_INSTR_OFFSETS
	.align		4
        /*0028*/ 	.byte	0x04, 0x1c
        /*002a*/ 	.short	(.L_118 - .L_117)


	//   ....[0]....
.L_117:
        /*002c*/ 	.word	0x00000010


	//----- nvinfo : EIATTR_MAX_THREADS
	.align		4
.L_118:
        /*0030*/ 	.byte	0x04, 0x05
        /*0032*/ 	.short	(.L_120 - .L_119)
.L_119:
        /*0034*/ 	.word	0x00000180
        /*0038*/ 	.word	0x00000001
        /*003c*/ 	.word	0x00000001


	//----- nvinfo : EIATTR_CBANK_PARAM_SIZE
	.align		4
.L_120:
        /*0040*/ 	.byte	0x03, 0x19
        /*0042*/ 	.short	0x0a80


	//----- nvinfo : EIATTR_PARAM_CBANK
	.align		4
        /*0044*/ 	.byte	0x04, 0x0a
        /*0046*/ 	.short	(.L_122 - .L_121)
	.align		4
.L_121:
        /*0048*/ 	.word	index@(.nv.constant0._ZN7cutlass13device_kernelIN5flash11enable_sm90INS1_16FlashAttnFwdSm90INS1_25CollectiveMainloopFwdSm90ILi2EN4cute5tupleIJNS5_1CILi1EEES8_S8_EEENS6_IJNS7_ILi128EEENS7_ILi96EEENS7_ILi192EEEEEELi128ENS_10bfloat16_tEfNS_4arch4Sm90ELb0ELb1ELb0ELb1ELb0ELb0ELb0ELb1ELb1ELb1ELb1ELb0EEENS1_21CollectiveEpilogueFwdINS6_IJSA_SA_SB_EEES9_SE_SG_Li256ELb1ELb1ELb1ELb0EEENS1_36VarlenDynamicPersistentTileSchedulerILi128ELi96ELi256ELi128ELb1ELb1ELb1ELb1ELb0ELb1EEEEEEEEEvNT_6ParamsE)
        /*004c*/ 	.short	0x0380
        /*004e*/ 	.short	0x0a80


	//----- nvinfo : EIATTR_SW_WAR
	.align		4
.L_122:
        /*0050*/ 	.byte	0x04, 0x36
        /*0052*/ 	.short	(.L_124 - .L_123)
.L_123:
        /*0054*/ 	.word	0x00000008
.L_124:


//--------------------- .nv.info._ZN7cutlass13device_kernelIN5flash11enable_sm90INS1_16FlashAttnFwdSm90INS1_25CollectiveMainloopFwdSm90ILi2EN4cute5tupleIJNS5_1CILi1EEES8_S8_EEENS6_IJNS7_ILi128EEENS7_ILi96EEENS7_ILi192EEEEEELi128ENS_10bfloat16_tEfNS_4arch4Sm90ELb0ELb1ELb0ELb1ELb0ELb1ELb0ELb1ELb1ELb1ELb1ELb0EEENS1_21CollectiveEpilogueFwdINS6_IJSA_SA_SB_EEES9_SE_SG_Li256ELb1ELb1ELb1ELb0EEENS1_36VarlenDynamicPersistentTileSchedulerILi128ELi96ELi256ELi128ELb1ELb1ELb1ELb1ELb0ELb1EEEEEEEEEvNT_6ParamsE --------------------------
	.section	.nv.info._ZN7cutlass13device_kernelIN5flash11enable_sm90INS1_16FlashAttnFwdSm90INS1_25CollectiveMainloopFwdSm90ILi2EN4cute5tupleIJNS5_1CILi1EEES8_S8_EEENS6_IJNS7_ILi128EEENS7_ILi96EEENS7_ILi192EEEEEELi128ENS_10bfloat16_tEfNS_4arch4Sm90ELb0ELb1ELb0ELb1ELb0ELb1ELb0ELb1ELb1ELb1ELb1ELb0EEENS1_21CollectiveEpilogueFwdINS6_IJSA_SA_SB_EEES9_SE_SG_Li256ELb1ELb1ELb1ELb0EEENS1_36VarlenDynamicPersistentTileSchedulerILi128ELi96ELi256ELi128ELb1ELb1ELb1ELb1ELb0ELb1EEEEEEEEEvNT_6ParamsE,"",@"SHT_CUDA_INFO"
	.sectionflags	@""
	.align	4


	//----- nvinfo : EIATTR_CUDA_API_VERSION
	.align		4
        /*0000*/ 	.byte	0x04, 0x37
        /*0002*/ 	.short	(.L_126 - .L_125)
.L_125:
        /*0004*/ 	.word	0x00000082


	//----- nvinfo : EIATTR_KPARAM_INFO
	.align		4
.L_126:
        /*0008*/ 	.byte	0x04, 0x17
        /*000a*/ 	.short	(.L_128 - .L_127)
.L_127:
        /*000c*/ 	.word	0x00000000
        /*0010*/ 	.short	0x0000
        /*0012*/ 	.short	0x0000
        /*0014*/ 	.byte	0x00, 0xf0, 0x01, 0x2a


	//----- nvinfo : EIATTR_SPARSE_MMA_MASK
	.align		4
.L_128:
        /*0018*/ 	.byte	0x03, 0x50
        /*001a*/ 	.short	0x0000


	//----- nvinfo : EIATTR_MAXREG_COUNT
	.align		4
        /*001c*/ 	.byte	0x03, 0x1b
        /*001e*/ 	.short	0x00a8


	//----- nvinfo : EIATTR_MERCURY_ISA_VERSION
	.align		4
        /*0020*/ 	.byte	0x03, 0x5f
        /*0022*/ 	.short	0x0101


	//----- nvinfo : EIATTR_VRC_CTA_INIT_COUNT
	.align		4
        /*0024*/ 	.byte	0x02, 0x4a
	.zero		1
	.zero		1


	//----- nvinfo : EIATTR_EXIT_INSTR_OFFSETS
	.align		4
        /*0028*/ 	.byte	0x04, 0x1c
        /*002a*/ 	.short	(.L_130 - .L_129)


	//   ....[0]....
.L_129:
        /*002c*/ 	.word	0x00000010


	//----- nvinfo : EIATTR_MAX_THREADS
	.align		4
.L_130:
        /*0030*/ 	.byte	0x04, 0x05
        /*0032*/ 	.short	(.L_132 - .L_131)
.L_131:
        /*0034*/ 	.word	0x00000180
        /*0038*/ 	.word	0x00000001
        /*003c*/ 	.word	0x00000001


	//----- nvinfo : EIATTR_CBANK_PARAM_SIZE
	.align		4
.L_132:
        /*0040*/ 	.byte	0x03, 0x19
        /*0042*/ 	.short	0x0a80


	//----- nvinfo : EIATTR_PARAM_CBANK
	.align		4
        /*0044*/ 	.byte	0x04, 0x0a
        /*0046*/ 	.short	(.L_134 - .L_133)
	.align		4
.L_133:
        /*0048*/ 	.word	index@(.nv.constant0._ZN7cutlass13device_kernelIN5flash11enable_sm90INS1_16FlashAttnFwdSm90INS1_25CollectiveMainloopFwdSm90ILi2EN4cute5tupleIJNS5_1CILi1EEES8_S8_EEENS6_IJNS7_ILi128EEENS7_ILi96EEENS7_ILi192EEEEEELi128ENS_10bfloat16_tEfNS_4arch4Sm90ELb0ELb1ELb0ELb1ELb0ELb1ELb0ELb1ELb1ELb1ELb1ELb0EEENS1_21CollectiveEpilogueFwdINS6_IJSA_SA_SB_EEES9_SE_SG_Li256ELb1ELb1ELb1ELb0EEENS1_36VarlenDynamicPersistentTileSchedulerILi128ELi96ELi256ELi128ELb1ELb1ELb1ELb1ELb0ELb1EEEEEEEEEvNT_6ParamsE)
        /*004c*/ 	.short	0x0380
        /*004e*/ 	.short	0x0a80


	//----- nvinfo : EIATTR_SW_WAR
	.align		4
.L_134:
        /*0050*/ 	.byte	0x04, 0x36
        /*0052*/ 	.short	(.L_136 - .L_135)
.L_135:
        /*0054*/ 	.word	0x00000008
.L_136:


//--------------------- .nv.info._ZN7cutlass13device_kernelIN5flash11enable_sm90INS1_16FlashAttnFwdSm90INS1_25CollectiveMainloopFwdSm90ILi2EN4cute5tupleIJNS5_1CILi1EEES8_S8_EEENS6_IJNS7_ILi128EEESA_NS7_ILi192EEEEEELi128ENS_10bfloat16_tEfNS_4arch4Sm90ELb1ELb0ELb0ELb0ELb0ELb0ELb0ELb1ELb1ELb1ELb1ELb0EEENS1_21CollectiveEpilogueFwdINS6_IJSA_SA_SA_EEES9_SD_SF_Li256ELb0ELb1ELb1ELb0EEENS1_19SingleTileSchedulerILb0ELb1ELb1ELi128EEEEEEEEEvNT_6ParamsE --------------------------
	.section	.nv.info._ZN7cutlass13device_kernelIN5flash11enable_sm90INS1_16FlashAttnFwdSm90INS1_25CollectiveMainloopFwdSm90ILi2EN4cute5tupleIJNS5_1CILi1EEES8_S8_EEENS6_IJNS7_ILi128EEESA_NS7_ILi192EEEEEELi128ENS_10bfloat16_tEfNS_4arch4Sm90ELb1ELb0ELb0ELb0ELb0ELb0ELb0ELb1ELb1ELb1ELb1ELb0EEENS1_21CollectiveEpilogueFwdINS6_IJSA_SA_SA_EEES9_SD_SF_Li256ELb0ELb1ELb1ELb0EEENS1_19SingleTileSchedulerILb0ELb1ELb1ELi128EEEEEEEEEvNT_6ParamsE,"",@"SHT_CUDA_INFO"
	.sectionflags	@""
	.align	4


	//----- nvinfo : EIATTR_CUDA_API_VERSION
	.align		4
        /*0000*/ 	.byte	0x04, 0x37
        /*0002*/ 	.short	(.L_138 - .L_137)
.L_137:
        /*0004*/ 	.word	0x00000082


	//----- nvinfo : EIATTR_KPARAM_INFO
	.align		4
.L_138:
        /*0008*/ 	.byte	0x04, 0x17
        /*000a*/ 	.short	(.L_140 - .L_139)
.L_139:
        /*000c*/ 	.word	0x00000000
        /*0010*/ 	.short	0x0000
        /*0012*/ 	.short	0x0000
        /*0014*/ 	.byte	0x00, 0xf0, 0x01, 0x28


	//----- nvinfo : EIATTR_SPARSE_MMA_MASK
	.align		4
.L_140:
        /*0018*/ 	.byte	0x03, 0x50
        /*001a*/ 	.short	0x0000


	//----- nvinfo : EIATTR_MAXREG_COUNT
	.align		4
        /*001c*/ 	.byte	0x03, 0x1b
        /*001e*/ 	.short	0x00a8


	//----- nvinfo : EIATTR_MERCURY_ISA_VERSION
	.align		4
        /*0020*/ 	.byte	0x03, 0x5f
        /*0022*/ 	.short	0x0101


	//----- nvinfo : EIATTR_VRC_CTA_INIT_COUNT
	.align		4
        /*0024*/ 	.byte	0x02, 0x4a
	.zero		1
	.zero		1


	//----- nvinfo : EIATTR_EXIT_INSTR_OFFSETS
	.align		4
        /*0028*/ 	.byte	0x04, 0x1c
        /*002a*/ 	.short	(.L_142 - .L_141)


	//   ....[0]....
.L_141:
        /*002c*/ 	.word	0x00000010


	//----- nvinfo : EIATTR_MAX_THREADS
	.align		4
.L_142:
        /*0030*/ 	.byte	0x04, 0x05
        /*0032*/ 	.short	(.L_144 - .L_143)
.L_143:
        /*0034*/ 	.word	0x00000180
        /*0038*/ 	.word	0x00000001
        /*003c*/ 	.word	0x00000001


	//----- nvinfo : EIATTR_CBANK_PARAM_SIZE
	.align		4
.L_144:
        /*0040*/ 	.byte	0x03, 0x19
        /*0042*/ 	.short	0x0a00


	//----- nvinfo : EIATTR_PARAM_CBANK
	.align		4
        /*0044*/ 	.byte	0x04, 0x0a
        /*0046*/ 	.short	(.L_146 - .L_145)
	.align		4
.L_145:
        /*0048*/ 	.word	index@(.nv.constant0._ZN7cutlass13device_kernelIN5flash11enable_sm90INS1_16FlashAttnFwdSm90INS1_25CollectiveMainloopFwdSm90ILi2EN4cute5tupleIJNS5_1CILi1EEES8_S8_EEENS6_IJNS7_ILi128EEESA_NS7_ILi192EEEEEELi128ENS_10bfloat16_tEfNS_4arch4Sm90ELb1ELb0ELb0ELb0ELb0ELb0ELb0ELb1ELb1ELb1ELb1ELb0EEENS1_21CollectiveEpilogueFwdINS6_IJSA_SA_SA_EEES9_SD_SF_Li256ELb0ELb1ELb1ELb0EEENS1_19SingleTileSchedulerILb0ELb1ELb1ELi128EEEEEEEEEvNT_6ParamsE)
        /*004c*/ 	.short	0x0380
        /*004e*/ 	.short	0x0a00


	//----- nvinfo : EIATTR_SW_WAR
	.align		4
.L_146:
        /*0050*/ 	.byte	0x04, 0x36
        /*0052*/ 	.short	(.L_148 - .L_147)
.L_147:
        /*0054*/ 	.word	0x00000008
.L_148:


//--------------------- .nv.info._ZN7cutlass13device_kernelIN5flash11enable_sm90INS1_16FlashAttnFwdSm90INS1_25CollectiveMainloopFwdSm90ILi2EN4cute5tupleIJNS5_1CILi1EEES8_S8_EEENS6_IJNS7_ILi128EEESA_NS7_ILi192EEEEEELi128ENS_10bfloat16_tEfNS_4arch4Sm90ELb1ELb0ELb0ELb1ELb0ELb0ELb0ELb1ELb1ELb1ELb1ELb0EEENS1_21CollectiveEpilogueFwdINS6_IJSA_SA_SA_EEES9_SD_SF_Li256ELb1ELb1ELb1ELb0EEENS1_36VarlenDynamicPersistentTileSchedulerILi128ELi128ELi256ELi128ELb1ELb1ELb1ELb1ELb1ELb1EEEEEEEEEvNT_6ParamsE --------------------------
	.section	.nv.info._ZN7cutlass13device_kernelIN5flash11enable_sm90INS1_16FlashAttnFwdSm90INS1_25CollectiveMainloopFwdSm90ILi2EN4cute5tupleIJNS5_1CILi1EEES8_S8_EEENS6_IJNS7_ILi128EEESA_NS7_ILi192EEEEEELi128ENS_10bfloat16_tEfNS_4arch4Sm90ELb1ELb0ELb0ELb1ELb0ELb0ELb0ELb1ELb1ELb1ELb1ELb0EEENS1_21CollectiveEpilogueFwdINS6_IJSA_SA_SA_EEES9_SD_SF_Li256ELb1ELb1ELb1ELb0EEENS1_36VarlenDynamicPersistentTileSchedulerILi128ELi128ELi256ELi128ELb1ELb1ELb1ELb1ELb1ELb1EEEEEEEEEvNT_6ParamsE,"",@"SHT_CUDA_INFO"
	.sectionflags	@""
	.align	4


	//----- nvinfo : EIATTR_CUDA_API_VERSION
	.align		4
        /*0000*/ 	.byte	0x04, 0x37
        /*0002*/ 	.short	(.L_150 - .L_149)
.L_149:
        /*0004*/ 	.word	0x00000082


	//----- nvinfo : EIATTR_KPARAM_INFO
	.align		4
.L_150:
        /*0008*/ 	.byte	0x04, 0x17
        /*000a*/ 	.short	(.L_152 - .L_151)
.L_151:
        /*000c*/ 	.word	0x00000000
        /*0010*/ 	.short	0x0000
        /*0012*/ 	.short	0x0000
        /*0014*/ 	.byte	0x00, 0xf0, 0x01, 0x2a


	//----- nvinfo : EIATTR_SPARSE_MMA_MASK
	.align		4
.L_152:
        /*0018*/ 	.byte	0x03, 0x50
        /*001a*/ 	.short	0x0000


	//----- nvinfo : EIATTR_MAXREG_COUNT
	.align		4
        /*001c*/ 	.byte	0x03, 0x1b
        /*001e*/ 	.short	0x00a8


	//----- nvinfo : EIATTR_MERCURY_ISA_VERSION
	.align		4
        /*0020*/ 	.byte	0x03, 0x5f
        /*0022*/ 	.short	0x0101


	//----- nvinfo : EIATTR_VRC_CTA_INIT_COUNT
	.align		4
        /*0024*/ 	.byte	0x02, 0x4a
	.zero		1
	.zero		1


	//----- nvinfo : EIATTR_EXIT_INSTR_OFFSETS
	.align		4
        /*0028*/ 	.byte	0x04, 0x1c
        /*002a*/ 	.short	(.L_154 - .L_153)


	//   ....[0]....
.L_153:
        /*002c*/ 	.word	0x00000010


	//----- nvinfo : EIATTR_MAX_THREADS
	.align		4
.L_154:
        /*0030*/ 	.byte	0x04, 0x05
        /*0032*/ 	.short	(.L_156 - .L_155)
.L_155:
        /*0034*/ 	.word	0x00000180
        /*0038*/ 	.word	0x00000001
        /*003c*/ 	.word	0x00000001


	//----- nvinfo : EIATTR_CBANK_PARAM_SIZE
	.align		4
.L_156:
        /*0040*/ 	.byte	0x03, 0x19
        /*0042*/ 	.short	0x0a80


	//----- nvinfo : EIATTR_PARAM_CBANK
	.align		4
        /*0044*/ 	.byte	0x04, 0x0a
        /*0046*/ 	.short	(.L_158 - .L_157)
	.align		4
.L_157:
        /*0048*/ 	.word	index@(.nv.constant0._ZN7cutlass13device_kernelIN5flash11enable_sm90INS1_16FlashAttnFwdSm90INS1_25CollectiveMainloopFwdSm90ILi2EN4cute5tupleIJNS5_1CILi1EEES8_S8_EEENS6_IJNS7_ILi128EEESA_NS7_ILi192EEEEEELi128ENS_10bfloat16_tEfNS_4arch4Sm90ELb1ELb0ELb0ELb1ELb0ELb0ELb0ELb1ELb1ELb1ELb1ELb0EEENS1_21CollectiveEpilogueFwdINS6_IJSA_SA_SA_EEES9_SD_SF_Li256ELb1ELb1ELb1ELb0EEENS1_36VarlenDynamicPersistentTileSchedulerILi128ELi128ELi256ELi128ELb1ELb1ELb1ELb1ELb1ELb1EEEEEEEEEvNT_6ParamsE)
        /*004c*/ 	.short	0x0380
        /*004e*/ 	.short	0x0a80


	//----- nvinfo : EIATTR_SW_WAR
	.align		4
.L_158:
        /*0050*/ 	.byte	0x04, 0x36
        /*0052*/ 	.short	(.L_160 - .L_159)
.L_159:
        /*0054*/ 	.word	0x00000008
.L_160:


//--------------------- .nv.info._ZN7cutlass13device_kernelIN5flash11enable_sm90INS1_16FlashAttnFwdSm90INS1_25CollectiveMainloopFwdSm90ILi2EN4cute5tupleIJNS5_1CILi1EEES8_S8_EEENS6_IJNS7_ILi128EEESA_NS7_ILi192EEEEEELi128ENS_10bfloat16_tEfNS_4arch4Sm90ELb1ELb0ELb0ELb1ELb0ELb1ELb0ELb1ELb1ELb1ELb1ELb0EEENS1_21CollectiveEpilogueFwdINS6_IJSA_SA_SA_EEES9_SD_SF_Li256ELb1ELb1ELb1ELb0EEENS1_36VarlenDynamicPersistentTileSchedulerILi128ELi128ELi256ELi128ELb1ELb1ELb1ELb1ELb1ELb1EEEEEEEEEvNT_6ParamsE --------------------------
	.section	.nv.info._ZN7cutlass13device_kernelIN5flash11enable_sm90INS1_16FlashAttnFwdSm90INS1_25CollectiveMainloopFwdSm90ILi2EN4cute5tupleIJNS5_1CILi1EEES8_S8_EEENS6_IJNS7_ILi128EEESA_NS7_ILi192EEEEEELi128ENS_10bfloat16_tEfNS_4arch4Sm90ELb1ELb0ELb0ELb1ELb0ELb1ELb0ELb1ELb1ELb1ELb1ELb0EEENS1_21CollectiveEpilogueFwdINS6_IJSA_SA_SA_EEES9_SD_SF_Li256ELb1ELb1ELb1ELb0EEENS1_36VarlenDynamicPersistentTileSchedulerILi128ELi128ELi256ELi128ELb1ELb1ELb1ELb1ELb1ELb1EEEEEEEEEvNT_6ParamsE,"",@"SHT_CUDA_INFO"
	.sectionflags	@""
	.align	4


	//----- nvinfo : EIATTR_CUDA_API_VERSION
	.align		4
        /*0000*/ 	.byte	0x04, 0x37
        /*0002*/ 	.short	(.L_162 - .L_161)
.L_161:
        /*0004*/ 	.word	0x00000082


	//----- nvinfo : EIATTR_KPARAM_INFO
	.align		4
.L_162:
        /*0008*/ 	.byte	0x04, 0x17
        /*000a*/ 	.short	(.L_164 - .L_163)
.L_163:
        /*000c*/ 	.word	0x00000000
        /*0010*/ 	.short	0x0000
        /*0012*/ 	.short	0x0000
        /*0014*/ 	.byte	0x00, 0xf0, 0x01, 0x2a


	//----- nvinfo : EIATTR_SPARSE_MMA_MASK
	.align		4
.L_164:
        /*0018*/ 	.byte	0x03, 0x50
        /*001a*/ 	.short	0x0000


	//----- nvinfo : EIATTR_MAXREG_COUNT
	.align		4
        /*001c*/ 	.byte	0x03, 0x1b
        /*001e*/ 	.short	0x00a8


	//----- nvinfo : EIATTR_MERCURY_ISA_VERSION
	.align		4
        /*0020*/ 	.byte	0x03, 0x5f
        /*0022*/ 	.short	0x0101


	//----- nvinfo : EIATTR_VRC_CTA_INIT_COUNT
	.align		4
        /*0024*/ 	.byte	0x02, 0x4a
	.zero		1
	.zero		1


	//----- nvinfo : EIATTR_EXIT_INSTR_OFFSETS
	.align		4
        /*0028*/ 	.byte	0x04, 0x1c
        /*002a*/ 	.short	(.L_166 - .L_165)


	//   ....[0]....
.L_165:
        /*002c*/ 	.word	0x00000010


	//----- nvinfo : EIATTR_MAX_THREADS
	.align		4
.L_166:
        /*0030*/ 	.byte	0x04, 0x05
        /*0032*/ 	.short	(.L_168 - .L_167)
.L_167:
        /*0034*/ 	.word	0x00000180
        /*0038*/ 	.word	0x00000001
        /*003c*/ 	.word	0x00000001


	//----- nvinfo : EIATTR_CBANK_PARAM_SIZE
	.align		4
.L_168:
        /*0040*/ 	.byte	0x03, 0x19
        /*0042*/ 	.short	0x0a80


	//----- nvinfo : EIATTR_PARAM_CBANK
	.align		4
        /*0044*/ 	.byte	0x04, 0x0a
        /*0046*/ 	.short	(.L_170 - .L_169)
	.align		4
.L_169:
        /*0048*/ 	.word	index@(.nv.constant0._ZN7cutlass13device_kernelIN5flash11enable_sm90INS1_16FlashAttnFwdSm90INS1_25CollectiveMainloopFwdSm90ILi2EN4cute5tupleIJNS5_1CILi1EEES8_S8_EEENS6_IJNS7_ILi128EEESA_NS7_ILi192EEEEEELi128ENS_10bfloat16_tEfNS_4arch4Sm90ELb1ELb0ELb0ELb1ELb0ELb1ELb0ELb1ELb1ELb1ELb1ELb0EEENS1_21CollectiveEpilogueFwdINS6_IJSA_SA_SA_EEES9_SD_SF_Li256ELb1ELb1ELb1ELb0EEENS1_36VarlenDynamicPersistentTileSchedulerILi128ELi128ELi256ELi128ELb1ELb1ELb1ELb1ELb1ELb1EEEEEEEEEvNT_6ParamsE)
        /*004c*/ 	.short	0x0380
        /*004e*/ 	.short	0x0a80


	//----- nvinfo : EIATTR_SW_WAR
	.align		4
.L_170:
        /*0050*/ 	.byte	0x04, 0x36
        /*0052*/ 	.short	(.L_172 - .L_171)
.L_171:
        /*0054*/ 	.word	0x00000008
.L_172:


//--------------------- .nv.callgraph             --------------------------
	.section	.nv.callgraph,"",@"SHT_CUDA_CALLGRAPH"
	.align	4
	.sectionentsize	8
	.align		4
        /*0000*/ 	.word	0x00000000
	.align		4
        /*0004*/ 	.word	0xffffffff
	.align		4
        /*0008*/ 	.word	0x00000000
	.align		4
        /*000c*/ 	.word	0xfffffffe
	.align		4
        /*0010*/ 	.word	0x00000000
	.align		4
        /*0014*/ 	.word	0xfffffffd
	.align		4
        /*0018*/ 	.word	0x00000000
	.align		4
        /*001c*/ 	.word	0xfffffffc


//--------------------- .nv.constant4             --------------------------
	.section	.nv.constant4,"a",@progbits
	.align	8
	.align		8
.nv.constant4:
        /*0000*/ 	.dword	_ZN76_INTERNAL_8c384062_40_flash_fwd_hdim192_128_bf16_split_sm90_cu_ee213261_31914cuda3std3__45__cpo5beginE
	.align		8
        /*0008*/ 	.dword	_ZN76_INTERNAL_8c384062_40_flash_fwd_hdim192_128_bf16_split_sm90_cu_ee213261_31914cuda3std3__45__cpo3endE
	.align		8
        /*0010*/ 	.dword	_ZN76_INTERNAL_8c384062_40_flash_fwd_hdim192_128_bf16_split_sm90_cu_ee213261_31914cuda3std3__45__cpo6cbeginE
	.align		8
        /*0018*/ 	.dword	_ZN76_INTERNAL_8c384062_40_flash_fwd_hdim192_128_bf16_split_sm90_cu_ee213261_31914cuda3std3__45__cpo4cendE
	.align		8
        /*0020*/ 	.dword	_ZN76_INTERNAL_8c384062_40_flash_fwd_hdim192_128_bf16_split_sm90_cu_ee213261_31914cuda3std3__478_GLOBAL__N__8c384062_40_flash_fwd_hdim192_128_bf16_split_sm90_cu_ee213261_31916ignoreE
	.align		8
        /*0028*/ 	.dword	_ZN76_INTERNAL_8c384062_40_flash_fwd_hdim192_128_bf16_split_sm90_cu_ee213261_31914cuda3std3__419piecewise_constructE
	.align		8
        /*0030*/ 	.dword	_ZN76_INTERNAL_8c384062_40_flash_fwd_hdim192_128_bf16_split_sm90_cu_ee213261_31914cuda3std3__48in_placeE
	.align		8
        /*0038*/ 	.dword	_ZN76_INTERNAL_8c384062_40_flash_fwd_hdim192_128_bf16_split_sm90_cu_ee213261_31914cuda3std6ranges3__45__cpo4swapE
	.align		8
        /*0040*/ 	.dword	_ZN76_INTERNAL_8c384062_40_flash_fwd_hdim192_128_bf16_split_sm90_cu_ee213261_31914cuda3std6ranges3__45__cpo9iter_moveE
	.align		8
        /*0048*/ 	.dword	_ZN76_INTERNAL_8c384062_40_flash_fwd_hdim192_128_bf16_split_sm90_cu_ee213261_31914cute7productE
	.align		8
        /*0050*/ 	.dword	_ZN76_INTERNAL_8c384062_40_flash_fwd_hdim192_128_bf16_split_sm90_cu_ee213261_31914cute1_E


//--------------------- .text._ZN7cutlass13device_kernelIN5flash11enable_sm90INS1_16FlashAttnFwdSm90INS1_25CollectiveMainloopFwdSm90ILi2EN4cute5tupleIJNS5_1CILi1EEES8_S8_EEENS6_IJNS7_ILi128EEESA_NS7_ILi192EEEEEELi128ENS_10bfloat16_tEfNS_4arch4Sm90ELb0ELb0ELb0ELb0ELb0ELb0ELb0ELb1ELb1ELb1ELb1ELb0EEENS1_21CollectiveEpilogueFwdINS6_IJSA_SA_SA_EEES9_SD_SF_Li256ELb0ELb1ELb1ELb0EEENS1_19SingleTileSchedulerILb0ELb1ELb1ELi128EEEEEEEEEvNT_6ParamsE --------------------------
	.section	.text._ZN7cutlass13device_kernelIN5flash11enable_sm90INS1_16FlashAttnFwdSm90INS1_25CollectiveMainloopFwdSm90ILi2EN4cute5tupleIJNS5_1CILi1EEES8_S8_EEENS6_IJNS7_ILi128EEESA_NS7_ILi192EEEEEELi128ENS_10bfloat16_tEfNS_4arch4Sm90ELb0ELb0ELb0ELb0ELb0ELb0ELb0ELb1ELb1ELb1ELb1ELb0EEENS1_21CollectiveEpilogueFwdINS6_IJSA_SA_SA_EEES9_SD_SF_Li256ELb0ELb1ELb1ELb0EEENS1_19SingleTileSchedulerILb0ELb1ELb1ELi128EEEEEEEEEvNT_6ParamsE,"ax",@progbits
	.align	128
.text._ZN7cutlass13device_kernelIN5flash11enable_sm90INS1_16FlashAttnFwdSm90INS1_25CollectiveMainloopFwdSm90ILi2EN4cute5tupleIJNS5_1CILi1EEES8_S8_EEENS6_IJNS7_ILi128EEESA_NS7_ILi192EEEEEELi128ENS_10bfloat16_tEfNS_4arch4Sm90ELb0ELb0ELb0ELb0ELb0ELb0ELb0ELb1ELb1ELb1ELb1ELb0EEENS1_21CollectiveEpilogueFwdINS6_IJSA_SA_SA_EEES9_SD_SF_Li256ELb0ELb1ELb1ELb0EEENS1_19SingleTileSchedulerILb0ELb1ELb1ELi128EEEEEEEEEvNT_6ParamsE:
        .type           _ZN7cutlass13device_kernelIN5flash11enable_sm90INS1_16FlashAttnFwdSm90INS1_25CollectiveMainloopFwdSm90ILi2EN4cute5tupleIJNS5_1CILi1EEES8_S8_EEENS6_IJNS7_ILi128EEESA_NS7_ILi192EEEEEELi128ENS_10bfloat16_tEfNS_4arch4Sm90ELb0ELb0ELb0ELb0ELb0ELb0ELb0ELb1ELb1ELb1ELb1ELb0EEENS1_21CollectiveEpilogueFwdINS6_IJSA_SA_SA_EEES9_SD_SF_Li256ELb0ELb1ELb1ELb0EEENS1_19SingleTileSchedulerILb0ELb1ELb1ELi128EEEEEEEEEvNT_6ParamsE,@function
        .size           _ZN7cutlass13device_kernelIN5flash11enable_sm90INS1_16FlashAttnFwdSm90INS1_25CollectiveMainloopFwdSm90ILi2EN4cute5tupleIJNS5_1CILi1EEES8_S8_EEENS6_IJNS7_ILi128EEESA_NS7_ILi192EEEEEELi128ENS_10bfloat16_tEfNS_4arch4Sm90ELb0ELb0ELb0ELb0ELb0ELb0ELb0ELb1ELb1ELb1ELb1ELb0EEENS1_21CollectiveEpilogueFwdINS6_IJSA_SA_SA_EEES9_SD_SF_Li256ELb0ELb1ELb1ELb0EEENS1_19SingleTileSchedulerILb0ELb1ELb1ELi128EEEEEEEEEvNT_6ParamsE,(.L_x_9 - _ZN7cutlass13device_kernelIN5flash11enable_sm90INS1_16FlashAttnFwdSm90INS1_25CollectiveMainloopFwdSm90ILi2EN4cute5tupleIJNS5_1CILi1EEES8_S8_EEENS6_IJNS7_ILi128EEESA_NS7_ILi192EEEEEELi128ENS_10bfloat16_tEfNS_4arch4Sm90ELb0ELb0ELb0ELb0ELb0ELb0ELb0ELb1ELb1ELb1ELb1ELb0EEENS1_21CollectiveEpilogueFwdINS6_IJSA_SA_SA_EEES9_SD_SF_Li256ELb0ELb1ELb1ELb0EEENS1_19SingleTileSchedulerILb0ELb1ELb1ELi128EEEEEEEEEvNT_6ParamsE)
        .other          _ZN7cutlass13device_kernelIN5flash11enable_sm90INS1_16FlashAttnFwdSm90INS1_25CollectiveMainloopFwdSm90ILi2EN4cute5tupleIJNS5_1CILi1EEES8_S8_EEENS6_IJNS7_ILi128EEESA_NS7_ILi192EEEEEELi128ENS_10bfloat16_tEfNS_4arch4Sm90ELb0ELb0ELb0ELb0ELb0ELb0ELb0ELb1ELb1ELb1ELb1ELb0EEENS1_21CollectiveEpilogueFwdINS6_IJSA_SA_SA_EEES9_SD_SF_Li256ELb0ELb1ELb1ELb0EEENS1_19SingleTileSchedulerILb0ELb1ELb1ELi128EEEEEEEEEvNT_6ParamsE,@"STO_CUDA_ENTRY STV_DEFAULT"
_ZN7cutlass13device_kernelIN5flash11enable_sm90INS1_16FlashAttnFwdSm90INS1_25CollectiveMainloopFwdSm90ILi2EN4cute5tupleIJNS5_1CILi1EEES8_S8_EEENS6_IJNS7_ILi128EEESA_NS7_ILi192EEEEEELi128ENS_10bfloat16_tEfNS_4arch4Sm90ELb0ELb0ELb0ELb0ELb0ELb0ELb0ELb1ELb1ELb1ELb1ELb0EEENS1_21CollectiveEpilogueFwdINS6_IJSA_SA_SA_EEES9_SD_SF_Li256ELb0ELb1ELb1ELb0EEENS1_19SingleTileSchedulerILb0ELb1ELb1ELi128EEEEEEEEEvNT_6ParamsE:
[----:B------:R-:W-:Y:S01]  /*0000*/  LDC R1, c[0x0][0x37c] ;  /* 0x0000df00ff017b82 */ /* 0x000fe20000000800 */
[----:B------:R-:W-:Y:S05]  /*0010*/  EXIT ;  /* 0x000000000000794d */ /* 0x000fea0003800000 */
.L_x_0:
[----:B------:R-:W-:-:S00]  /*0020*/  BRA `(.L_x_0) ;  /* 0xfffffffc00fc7947 */ /* 0x000fc0000383ffff */
[----:B------:R-:W-:-:S00]  /*0030*/  NOP ;  /* 0x0000000000007918 */ /* 0x000fc00000000000 */
        /* <DEDUP_REMOVED lines=12> */
.L_x_9:


//--------------------- .text._ZN7cutlass13device_kernelIN5flash11enable_sm90INS1_16FlashAttnFwdSm90INS1_25CollectiveMainloopFwdSm90ILi2EN4cute5tupleIJNS5_1CILi1EEES8_S8_EEENS6_IJNS7_ILi128EEESA_NS7_ILi192EEEEEELi128ENS_10bfloat16_tEfNS_4arch4Sm90ELb0ELb0ELb0ELb1ELb0ELb0ELb0ELb1ELb1ELb1ELb1ELb0EEENS1_21CollectiveEpilogueFwdINS6_IJSA_SA_SA_EEES9_SD_SF_Li256ELb1ELb1ELb1ELb0EEENS1_36VarlenDynamicPersistentTileSchedulerILi128ELi128ELi256ELi128ELb1ELb1ELb1ELb0ELb1ELb1EEEEEEEEEvNT_6ParamsE --------------------------
	.section	.text._ZN7cutlass13device_kernelIN5flash11enable_sm90INS1_16FlashAttnFwdSm90INS1_25CollectiveMainloopFwdSm90ILi2EN4cute5tupleIJNS5_1CILi1EEES8_S8_EEENS6_IJNS7_ILi128EEESA_NS7_ILi192EEEEEELi128ENS_10bfloat16_tEfNS_4arch4Sm90ELb0ELb0ELb0ELb1ELb0ELb0ELb0ELb1ELb1ELb1ELb1ELb0EEENS1_21CollectiveEpilogueFwdINS6_IJSA_SA_SA_EEES9_SD_SF_Li256ELb1ELb1ELb1ELb0EEENS1_36VarlenDynamicPersistentTileSchedulerILi128ELi128ELi256ELi128ELb1ELb1ELb1ELb0ELb1ELb1EEEEEEEEEvNT_6ParamsE,"ax",@progbits
	.align	128
.text._ZN7cutlass13device_kernelIN5flash11enable_sm90INS1_16FlashAttnFwdSm90INS1_25CollectiveMainloopFwdSm90ILi2EN4cute5tupleIJNS5_1CILi1EEES8_S8_EEENS6_IJNS7_ILi128EEESA_NS7_ILi192EEEEEELi128ENS_10bfloat16_tEfNS_4arch4Sm90ELb0ELb0ELb0ELb1ELb0ELb0ELb0ELb1ELb1ELb1ELb1ELb0EEENS1_21CollectiveEpilogueFwdINS6_IJSA_SA_SA_EEES9_SD_SF_Li256ELb1ELb1ELb1ELb0EEENS1_36VarlenDynamicPersistentTileSchedulerILi128ELi128ELi256ELi128ELb1ELb1ELb1ELb0ELb1ELb1EEEEEEEEEvNT_6ParamsE:
        .type           _ZN7cutlass13device_kernelIN5flash11enable_sm90INS1_16FlashAttnFwdSm90INS1_25CollectiveMainloopFwdSm90ILi2EN4cute5tupleIJNS5_1CILi1EEES8_S8_EEENS6_IJNS7_ILi128EEESA_NS7_ILi192EEEEEELi128ENS_10bfloat16_tEfNS_4arch4Sm90ELb0ELb0ELb0ELb1ELb0ELb0ELb0ELb1ELb1ELb1ELb1ELb0EEENS1_21CollectiveEpilogueFwdINS6_IJSA_SA_SA_EEES9_SD_SF_Li256ELb1ELb1ELb1ELb0EEENS1_36VarlenDynamicPersistentTileSchedulerILi128ELi128ELi256ELi128ELb1ELb1ELb1ELb0ELb1ELb1EEEEEEEEEvNT_6ParamsE,@function
        .size           _ZN7cutlass13device_kernelIN5flash11enable_sm90INS1_16FlashAttnFwdSm90INS1_25CollectiveMainloopFwdSm90ILi2EN4cute5tupleIJNS5_1CILi1EEES8_S8_EEENS6_IJNS7_ILi128EEESA_NS7_ILi192EEEEEELi128ENS_10bfloat16_tEfNS_4arch4Sm90ELb0ELb0ELb0ELb1ELb0ELb0ELb0ELb1ELb1ELb1ELb1ELb0EEENS1_21CollectiveEpilogueFwdINS6_IJSA_SA_SA_EEES9_SD_SF_Li256ELb1ELb1ELb1ELb0EEENS1_36VarlenDynamicPersistentTileSchedulerILi128ELi128ELi256ELi128ELb1ELb1ELb1ELb0ELb1ELb1EEEEEEEEEvNT_6ParamsE,(.L_x_10 - _ZN7cutlass13device_kernelIN5flash11enable_sm90INS1_16FlashAttnFwdSm90INS1_25CollectiveMainloopFwdSm90ILi2EN4cute5tupleIJNS5_1CILi1EEES8_S8_EEENS6_IJNS7_ILi128EEESA_NS7_ILi192EEEEEELi128ENS_10bfloat16_tEfNS_4arch4Sm90ELb0ELb0ELb0ELb1ELb0ELb0ELb0ELb1ELb1ELb1ELb1ELb0EEENS1_21CollectiveEpilogueFwdINS6_IJSA_SA_SA_EEES9_SD_SF_Li256ELb1ELb1ELb1ELb0EEENS1_36VarlenDynamicPersistentTileSchedulerILi128ELi128ELi256ELi128ELb1ELb1ELb1ELb0ELb1ELb1EEEEEEEEEvNT_6ParamsE)
        .other          _ZN7cutlass13device_kernelIN5flash11enable_sm90INS1_16FlashAttnFwdSm90INS1_25CollectiveMainloopFwdSm90ILi2EN4cute5tupleIJNS5_1CILi1EEES8_S8_EEENS6_IJNS7_ILi128EEESA_NS7_ILi192EEEEEELi128ENS_10bfloat16_tEfNS_4arch4Sm90ELb0ELb0ELb0ELb1ELb0ELb0ELb0ELb1ELb1ELb1ELb1ELb0EEENS1_21CollectiveEpilogueFwdINS6_IJSA_SA_SA_EEES9_SD_SF_Li256ELb1ELb1ELb1ELb0EEENS1_36VarlenDynamicPersistentTileSchedulerILi128ELi128ELi256ELi128ELb1ELb1ELb1ELb0ELb1ELb1EEEEEEEEEvNT_6ParamsE,@"STO_CUDA_ENTRY STV_DEFAULT"
_ZN7cutlass13device_kernelIN5flash11enable_sm90INS1_16FlashAttnFwdSm90INS1_25CollectiveMainloopFwdSm90ILi2EN4cute5tupleIJNS5_1CILi1EEES8_S8_EEENS6_IJNS7_ILi128EEESA_NS7_ILi192EEEEEELi128ENS_10bfloat16_tEfNS_4arch4Sm90ELb0ELb0ELb0ELb1ELb0ELb0ELb0ELb1ELb1ELb1ELb1ELb0EEENS1_21CollectiveEpilogueFwdINS6_IJSA_SA_SA_EEES9_SD_SF_Li256ELb1ELb1ELb1ELb0EEENS1_36VarlenDynamicPersistentTileSchedulerILi128ELi128ELi256ELi128ELb1ELb1ELb1ELb0ELb1ELb1EEEEEEEEEvNT_6ParamsE:
[----:B------:R-:W-:Y:S01]  /*0000*/  LDC R1, c[0x0][0x37c] ;  /* 0x0000df00ff017b82 */ /* 0x000fe20000000800 */
[----:B------:R-:W-:Y:S05]  /*0010*/  EXIT ;  /* 0x000000000000794d */ /* 0x000fea0003800000 */
.L_x_1:
        /* <DEDUP_REMOVED lines=14> */
.L_x_10:


//--------------------- .text._ZN7cutlass13device_kernelIN5flash11enable_sm90INS1_16FlashAttnFwdSm90INS1_25CollectiveMainloopFwdSm90ILi2EN4cute5tupleIJNS5_1CILi1EEES8_S8_EEENS6_IJNS7_ILi128EEESA_NS7_ILi192EEEEEELi128ENS_10bfloat16_tEfNS_4arch4Sm90ELb0ELb0ELb0ELb1ELb0ELb1ELb0ELb1ELb1ELb1ELb1ELb0EEENS1_21CollectiveEpilogueFwdINS6_IJSA_SA_SA_EEES9_SD_SF_Li256ELb1ELb1ELb1ELb0EEENS1_36VarlenDynamicPersistentTileSchedulerILi128ELi128ELi256ELi128ELb1ELb1ELb1ELb0ELb1ELb1EEEEEEEEEvNT_6ParamsE --------------------------
	.section	.text._ZN7cutlass13device_kernelIN5flash11enable_sm90INS1_16FlashAttnFwdSm90INS1_25CollectiveMainloopFwdSm90ILi2EN4cute5tupleIJNS5_1CILi1EEES8_S8_EEENS6_IJNS7_ILi128EEESA_NS7_ILi192EEEEEELi128ENS_10bfloat16_tEfNS_4arch4Sm90ELb0ELb0ELb0ELb1ELb0ELb1ELb0ELb1ELb1ELb1ELb1ELb0EEENS1_21CollectiveEpilogueFwdINS6_IJSA_SA_SA_EEES9_SD_SF_Li256ELb1ELb1ELb1ELb0EEENS1_36VarlenDynamicPersistentTileSchedulerILi128ELi128ELi256ELi128ELb1ELb1ELb1ELb0ELb1ELb1EEEEEEEEEvNT_6ParamsE,"ax",@progbits
	.align	128
.text._ZN7cutlass13device_kernelIN5flash11enable_sm90INS1_16FlashAttnFwdSm90INS1_25CollectiveMainloopFwdSm90ILi2EN4cute5tupleIJNS5_1CILi1EEES8_S8_EEENS6_IJNS7_ILi128EEESA_NS7_ILi192EEEEEELi128ENS_10bfloat16_tEfNS_4arch4Sm90ELb0ELb0ELb0ELb1ELb0ELb1ELb0ELb1ELb1ELb1ELb1ELb0EEENS1_21CollectiveEpilogueFwdINS6_IJSA_SA_SA_EEES9_SD_SF_Li256ELb1ELb1ELb1ELb0EEENS1_36VarlenDynamicPersistentTileSchedulerILi128ELi128ELi256ELi128ELb1ELb1ELb1ELb0ELb1ELb1EEEEEEEEEvNT_6ParamsE:
        .type           _ZN7cutlass13device_kernelIN5flash11enable_sm90INS1_16FlashAttnFwdSm90INS1_25CollectiveMainloopFwdSm90ILi2EN4cute5tupleIJNS5_1CILi1EEES8_S8_EEENS6_IJNS7_ILi128EEESA_NS7_ILi192EEEEEELi128ENS_10bfloat16_tEfNS_4arch4Sm90ELb0ELb0ELb0ELb1ELb0ELb1ELb0ELb1ELb1ELb1ELb1ELb0EEENS1_21CollectiveEpilogueFwdINS6_IJSA_SA_SA_EEES9_SD_SF_Li256ELb1ELb1ELb1ELb0EEENS1_36VarlenDynamicPersistentTileSchedulerILi128ELi128ELi256ELi128ELb1ELb1ELb1ELb0ELb1ELb1EEEEEEEEEvNT_6ParamsE,@function
        .size           _ZN7cutlass13device_kernelIN5flash11enable_sm90INS1_16FlashAttnFwdSm90INS1_25CollectiveMainloopFwdSm90ILi2EN4cute5tupleIJNS5_1CILi1EEES8_S8_EEENS6_IJNS7_ILi128EEESA_NS7_ILi192EEEEEELi128ENS_10bfloat16_tEfNS_4arch4Sm90ELb0ELb0ELb0ELb1ELb0ELb1ELb0ELb1ELb1ELb1ELb1ELb0EEENS1_21CollectiveEpilogueFwdINS6_IJSA_SA_SA_EEES9_SD_SF_Li256ELb1ELb1ELb1ELb0EEENS1_36VarlenDynamicPersistentTileSchedulerILi128ELi128ELi256ELi128ELb1ELb1ELb1ELb0ELb1ELb1EEEEEEEEEvNT_6ParamsE,(.L_x_11 - _ZN7cutlass13device_kernelIN5flash11enable_sm90INS1_16FlashAttnFwdSm90INS1_25CollectiveMainloopFwdSm90ILi2EN4cute5tupleIJNS5_1CILi1EEES8_S8_EEENS6_IJNS7_ILi128EEESA_NS7_ILi192EEEEEELi128ENS_10bfloat16_tEfNS_4arch4Sm90ELb0ELb0ELb0ELb1ELb0ELb1ELb0ELb1ELb1ELb1ELb1ELb0EEENS1_21CollectiveEpilogueFwdINS6_IJSA_SA_SA_EEES9_SD_SF_Li256ELb1ELb1ELb1ELb0EEENS1_36VarlenDynamicPersistentTileSchedulerILi128ELi128ELi256ELi128ELb1ELb1ELb1ELb0ELb1ELb1EEEEEEEEEvNT_6ParamsE)
        .other          _ZN7cutlass13device_kernelIN5flash11enable_sm90INS1_16FlashAttnFwdSm90INS1_25CollectiveMainloopFwdSm90ILi2EN4cute5tupleIJNS5_1CILi1EEES8_S8_EEENS6_IJNS7_ILi128EEESA_NS7_ILi192EEEEEELi128ENS_10bfloat16_tEfNS_4arch4Sm90ELb0ELb0ELb0ELb1ELb0ELb1ELb0ELb1ELb1ELb1ELb1ELb0EEENS1_21CollectiveEpilogueFwdINS6_IJSA_SA_SA_EEES9_SD_SF_Li256ELb1ELb1ELb1ELb0EEENS1_36VarlenDynamicPersistentTileSchedulerILi128ELi128ELi256ELi128ELb1ELb1ELb1ELb0ELb1ELb1EEEEEEEEEvNT_6ParamsE,@"STO_CUDA_ENTRY STV_DEFAULT"
_ZN7cutlass13device_kernelIN5flash11enable_sm90INS1_16FlashAttnFwdSm90INS1_25CollectiveMainloopFwdSm90ILi2EN4cute5tupleIJNS5_1CILi1EEES8_S8_EEENS6_IJNS7_ILi128EEESA_NS7_ILi192EEEEEELi128ENS_10bfloat16_tEfNS_4arch4Sm90ELb0ELb0ELb0ELb1ELb0ELb1ELb0ELb1ELb1ELb1ELb1ELb0EEENS1_21CollectiveEpilogueFwdINS6_IJSA_SA_SA_EEES9_SD_SF_Li256ELb1ELb1ELb1ELb0EEENS1_36VarlenDynamicPersistentTileSchedulerILi128ELi128ELi256ELi128ELb1ELb1ELb1ELb0ELb1ELb1EEEEEEEEEvNT_6ParamsE:
[----:B------:R-:W-:Y:S01]  /*0000*/  LDC R1, c[0x0][0x37c] ;  /* 0x0000df00ff017b82 */ /* 0x000fe20000000800 */
[----:B------:R-:W-:Y:S05]  /*0010*/  EXIT ;  /* 0x000000000000794d */ /* 0x000fea0003800000 */
.L_x_2:
        /* <DEDUP_REMOVED lines=14> */
.L_x_11:


//--------------------- .text._ZN7cutlass13device_kernelIN5flash11enable_sm90INS1_16FlashAttnFwdSm90INS1_25CollectiveMainloopFwdSm90ILi2EN4cute5tupleIJNS5_1CILi1EEES8_S8_EEENS6_IJNS7_ILi128EEENS7_ILi96EEENS7_ILi192EEEEEELi128ENS_10bfloat16_tEfNS_4arch4Sm90ELb0ELb1ELb0ELb0ELb0ELb0ELb0ELb1ELb1ELb1ELb1ELb0EEENS1_21CollectiveEpilogueFwdINS6_IJSA_SA_SB_EEES9_SE_SG_Li256ELb0ELb1ELb1ELb0EEENS1_19SingleTileSchedulerILb0ELb1ELb1ELi128EEEEEEEEEvNT_6ParamsE --------------------------
	.section	.text._ZN7cutlass13device_kernelIN5flash11enable_sm90INS1_16FlashAttnFwdSm90INS1_25CollectiveMainloopFwdSm90ILi2EN4cute5tupleIJNS5_1CILi1EEES8_S8_EEENS6_IJNS7_ILi128EEENS7_ILi96EEENS7_ILi192EEEEEELi128ENS_10bfloat16_tEfNS_4arch4Sm90ELb0ELb1ELb0ELb0ELb0ELb0ELb0ELb1ELb1ELb1ELb1ELb0EEENS1_21CollectiveEpilogueFwdINS6_IJSA_SA_SB_EEES9_SE_SG_Li256ELb0ELb1ELb1ELb0EEENS1_19SingleTileSchedulerILb0ELb1ELb1ELi128EEEEEEEEEvNT_6ParamsE,"ax",@progbits
	.align	128
.text._ZN7cutlass13device_kernelIN5flash11enable_sm90INS1_16FlashAttnFwdSm90INS1_25CollectiveMainloopFwdSm90ILi2EN4cute5tupleIJNS5_1CILi1EEES8_S8_EEENS6_IJNS7_ILi128EEENS7_ILi96EEENS7_ILi192EEEEEELi128ENS_10bfloat16_tEfNS_4arch4Sm90ELb0ELb1ELb0ELb0ELb0ELb0ELb0ELb1ELb1ELb1ELb1ELb0EEENS1_21CollectiveEpilogueFwdINS6_IJSA_SA_SB_EEES9_SE_SG_Li256ELb0ELb1ELb1ELb0EEENS1_19SingleTileSchedulerILb0ELb1ELb1ELi128EEEEEEEEEvNT_6ParamsE:
        .type           _ZN7cutlass13device_kernelIN5flash11enable_sm90INS1_16FlashAttnFwdSm90INS1_25CollectiveMainloopFwdSm90ILi2EN4cute5tupleIJNS5_1CILi1EEES8_S8_EEENS6_IJNS7_ILi128EEENS7_ILi96EEENS7_ILi192EEEEEELi128ENS_10bfloat16_tEfNS_4arch4Sm90ELb0ELb1ELb0ELb0ELb0ELb0ELb0ELb1ELb1ELb1ELb1ELb0EEENS1_21CollectiveEpilogueFwdINS6_IJSA_SA_SB_EEES9_SE_SG_Li256ELb0ELb1ELb1ELb0EEENS1_19SingleTileSchedulerILb0ELb1ELb1ELi128EEEEEEEEEvNT_6ParamsE,@function
        .size           _ZN7cutlass13device_kernelIN5flash11enable_sm90INS1_16FlashAttnFwdSm90INS1_25CollectiveMainloopFwdSm90ILi2EN4cute5tupleIJNS5_1CILi1EEES8_S8_EEENS6_IJNS7_ILi128EEENS7_ILi96EEENS7_ILi192EEEEEELi128ENS_10bfloat16_tEfNS_4arch4Sm90ELb0ELb1ELb0ELb0ELb0ELb0ELb0ELb1ELb1ELb1ELb1ELb0EEENS1_21CollectiveEpilogueFwdINS6_IJSA_SA_SB_EEES9_SE_SG_Li256ELb0ELb1ELb1ELb0EEENS1_19SingleTileSchedulerILb0ELb1ELb1ELi128EEEEEEEEEvNT_6ParamsE,(.L_x_12 - _ZN7cutlass13device_kernelIN5flash11enable_sm90INS1_16FlashAttnFwdSm90INS1_25CollectiveMainloopFwdSm90ILi2EN4cute5tupleIJNS5_1CILi1EEES8_S8_EEENS6_IJNS7_ILi128EEENS7_ILi96EEENS7_ILi192EEEEEELi128ENS_10bfloat16_tEfNS_4arch4Sm90ELb0ELb1ELb0ELb0ELb0ELb0ELb0ELb1ELb1ELb1ELb1ELb0EEENS1_21CollectiveEpilogueFwdINS6_IJSA_SA_SB_EEES9_SE_SG_Li256ELb0ELb1ELb1ELb0EEENS1_19SingleTileSchedulerILb0ELb1ELb1ELi128EEEEEEEEEvNT_6ParamsE)
        .other          _ZN7cutlass13device_kernelIN5flash11enable_sm90INS1_16FlashAttnFwdSm90INS1_25CollectiveMainloopFwdSm90ILi2EN4cute5tupleIJNS5_1CILi1EEES8_S8_EEENS6_IJNS7_ILi128EEENS7_ILi96EEENS7_ILi192EEEEEELi128ENS_10bfloat16_tEfNS_4arch4Sm90ELb0ELb1ELb0ELb0ELb0ELb0ELb0ELb1ELb1ELb1ELb1ELb0EEENS1_21CollectiveEpilogueFwdINS6_IJSA_SA_SB_EEES9_SE_SG_Li256ELb0ELb1ELb1ELb0EEENS1_19SingleTileSchedulerILb0ELb1ELb1ELi128EEEEEEEEEvNT_6ParamsE,@"STO_CUDA_ENTRY STV_DEFAULT"
_ZN7cutlass13device_kernelIN5flash11enable_sm90INS1_16FlashAttnFwdSm90INS1_25CollectiveMainloopFwdSm90ILi2EN4cute5tupleIJNS5_1CILi1EEES8_S8_EEENS6_IJNS7_ILi128EEENS7_ILi96EEENS7_ILi192EEEEEELi128ENS_10bfloat16_tEfNS_4arch4Sm90ELb0ELb1ELb0ELb0ELb0ELb0ELb0ELb1ELb1ELb1ELb1ELb0EEENS1_21CollectiveEpilogueFwdINS6_IJSA_SA_SB_EEES9_SE_SG_Li256ELb0ELb1ELb1ELb0EEENS1_19SingleTileSchedulerILb0ELb1ELb1ELi128EEEEEEEEEvNT_6ParamsE:
[----:B------:R-:W-:Y:S01]  /*0000*/  LDC R1, c[0x0][0x37c] ;  /* 0x0000df00ff017b82 */ /* 0x000fe20000000800 */
[----:B------:R-:W-:Y:S05]  /*0010*/  EXIT ;  /* 0x000000000000794d */ /* 0x000fea0003800000 */
.L_x_3:
        /* <DEDUP_REMOVED lines=14> */
.L_x_12:


//--------------------- .text._ZN7cutlass13device_kernelIN5flash11enable_sm90INS1_16FlashAttnFwdSm90INS1_25CollectiveMainloopFwdSm90ILi2EN4cute5tupleIJNS5_1CILi1EEES8_S8_EEENS6_IJNS7_ILi128EEENS7_ILi96EEENS7_ILi192EEEEEELi128ENS_10bfloat16_tEfNS_4arch4Sm90ELb0ELb1ELb0ELb1ELb0ELb0ELb0ELb1ELb1ELb1ELb1ELb0EEENS1_21CollectiveEpilogueFwdINS6_IJSA_SA_SB_EEES9_SE_SG_Li256ELb1ELb1ELb1ELb0EEENS1_36VarlenDynamicPersistentTileSchedulerILi128ELi96ELi256ELi128ELb1ELb1ELb1ELb1ELb0ELb1EEEEEEEEEvNT_6ParamsE --------------------------
	.section	.text._ZN7cutlass13device_kernelIN5flash11enable_sm90INS1_16FlashAttnFwdSm90INS1_25CollectiveMainloopFwdSm90ILi2EN4cute5tupleIJNS5_1CILi1EEES8_S8_EEENS6_IJNS7_ILi128EEENS7_ILi96EEENS7_ILi192EEEEEELi128ENS_10bfloat16_tEfNS_4arch4Sm90ELb0ELb1ELb0ELb1ELb0ELb0ELb0ELb1ELb1ELb1ELb1ELb0EEENS1_21CollectiveEpilogueFwdINS6_IJSA_SA_SB_EEES9_SE_SG_Li256ELb1ELb1ELb1ELb0EEENS1_36VarlenDynamicPersistentTileSchedulerILi128ELi96ELi256ELi128ELb1ELb1ELb1ELb1ELb0ELb1EEEEEEEEEvNT_6ParamsE,"ax",@progbits
	.align	128
.text._ZN7cutlass13device_kernelIN5flash11enable_sm90INS1_16FlashAttnFwdSm90INS1_25CollectiveMainloopFwdSm90ILi2EN4cute5tupleIJNS5_1CILi1EEES8_S8_EEENS6_IJNS7_ILi128EEENS7_ILi96EEENS7_ILi192EEEEEELi128ENS_10bfloat16_tEfNS_4arch4Sm90ELb0ELb1ELb0ELb1ELb0ELb0ELb0ELb1ELb1ELb1ELb1ELb0EEENS1_21CollectiveEpilogueFwdINS6_IJSA_SA_SB_EEES9_SE_SG_Li256ELb1ELb1ELb1ELb0EEENS1_36VarlenDynamicPersistentTileSchedulerILi128ELi96ELi256ELi128ELb1ELb1ELb1ELb1ELb0ELb1EEEEEEEEEvNT_6ParamsE:
        .type           _ZN7cutlass13device_kernelIN5flash11enable_sm90INS1_16FlashAttnFwdSm90INS1_25CollectiveMainloopFwdSm90ILi2EN4cute5tupleIJNS5_1CILi1EEES8_S8_EEENS6_IJNS7_ILi128EEENS7_ILi96EEENS7_ILi192EEEEEELi128ENS_10bfloat16_tEfNS_4arch4Sm90ELb0ELb1ELb0ELb1ELb0ELb0ELb0ELb1ELb1ELb1ELb1ELb0EEENS1_21CollectiveEpilogueFwdINS6_IJSA_SA_SB_EEES9_SE_SG_Li256ELb1ELb1ELb1ELb0EEENS1_36VarlenDynamicPersistentTileSchedulerILi128ELi96ELi256ELi128ELb1ELb1ELb1ELb1ELb0ELb1EEEEEEEEEvNT_6ParamsE,@function
        .size           _ZN7cutlass13device_kernelIN5flash11enable_sm90INS1_16FlashAttnFwdSm90INS1_25CollectiveMainloopFwdSm90ILi2EN4cute5tupleIJNS5_1CILi1EEES8_S8_EEENS6_IJNS7_ILi128EEENS7_ILi96EEENS7_ILi192EEEEEELi128ENS_10bfloat16_tEfNS_4arch4Sm90ELb0ELb1ELb0ELb1ELb0ELb0ELb0ELb1ELb1ELb1ELb1ELb0EEENS1_21CollectiveEpilogueFwdINS6_IJSA_SA_SB_EEES9_SE_SG_Li256ELb1ELb1ELb1ELb0EEENS1_36VarlenDynamicPersistentTileSchedulerILi128ELi96ELi256ELi128ELb1ELb1ELb1ELb1ELb0ELb1EEEEEEEEEvNT_6ParamsE,(.L_x_13 - _ZN7cutlass13device_kernelIN5flash11enable_sm90INS1_16FlashAttnFwdSm90INS1_25CollectiveMainloopFwdSm90ILi2EN4cute5tupleIJNS5_1CILi1EEES8_S8_EEENS6_IJNS7_ILi128EEENS7_ILi96EEENS7_ILi192EEEEEELi128ENS_10bfloat16_tEfNS_4arch4Sm90ELb0ELb1ELb0ELb1ELb0ELb0ELb0ELb1ELb1ELb1ELb1ELb0EEENS1_21CollectiveEpilogueFwdINS6_IJSA_SA_SB_EEES9_SE_SG_Li256ELb1ELb1ELb1ELb0EEENS1_36VarlenDynamicPersistentTileSchedulerILi128ELi96ELi256ELi128ELb1ELb1ELb1ELb1ELb0ELb1EEEEEEEEEvNT_6ParamsE)
        .other          _ZN7cutlass13device_kernelIN5flash11enable_sm90INS1_16FlashAttnFwdSm90INS1_25CollectiveMainloopFwdSm90ILi2EN4cute5tupleIJNS5_1CILi1EEES8_S8_EEENS6_IJNS7_ILi128EEENS7_ILi96EEENS7_ILi192EEEEEELi128ENS_10bfloat16_tEfNS_4arch4Sm90ELb0ELb1ELb0ELb1ELb0ELb0ELb0ELb1ELb1ELb1ELb1ELb0EEENS1_21CollectiveEpilogueFwdINS6_IJSA_SA_SB_EEES9_SE_SG_Li256ELb1ELb1ELb1ELb0EEENS1_36VarlenDynamicPersistentTileSchedulerILi128ELi96ELi256ELi128ELb1ELb1ELb1ELb1ELb0ELb1EEEEEEEEEvNT_6ParamsE,@"STO_CUDA_ENTRY STV_DEFAULT"
_ZN7cutlass13device_kernelIN5flash11enable_sm90INS1_16FlashAttnFwdSm90INS1_25CollectiveMainloopFwdSm90ILi2EN4cute5tupleIJNS5_1CILi1EEES8_S8_EEENS6_IJNS7_ILi128EEENS7_ILi96EEENS7_ILi192EEEEEELi128ENS_10bfloat16_tEfNS_4arch4Sm90ELb0ELb1ELb0ELb1ELb0ELb0ELb0ELb1ELb1ELb1ELb1ELb0EEENS1_21CollectiveEpilogueFwdINS6_IJSA_SA_SB_EEES9_SE_SG_Li256ELb1ELb1ELb1ELb0EEENS1_36VarlenDynamicPersistentTileSchedulerILi128ELi96ELi256ELi128ELb1ELb1ELb1ELb1ELb0ELb1EEEEEEEEEvNT_6ParamsE:
[----:B------:R-:W-:Y:S01]  /*0000*/  LDC R1, c[0x0][0x37c] ;  /* 0x0000df00ff017b82 */ /* 0x000fe20000000800 */
[----:B------:R-:W-:Y:S05]  /*0010*/  EXIT ;  /* 0x000000000000794d */ /* 0x000fea0003800000 */
.L_x_4:
        /* <DEDUP_REMOVED lines=14> */
.L_x_13:


//--------------------- .text._ZN7cutlass13device_kernelIN5flash11enable_sm90INS1_16FlashAttnFwdSm90INS1_25CollectiveMainloopFwdSm90ILi2EN4cute5tupleIJNS5_1CILi1EEES8_S8_EEENS6_IJNS7_ILi128EEENS7_ILi96EEENS7_ILi192EEEEEELi128ENS_10bfloat16_tEfNS_4arch4Sm90ELb0ELb1ELb0ELb1ELb0ELb1ELb0ELb1ELb1ELb1ELb1ELb0EEENS1_21CollectiveEpilogueFwdINS6_IJSA_SA_SB_EEES9_SE_SG_Li256ELb1ELb1ELb1ELb0EEENS1_36VarlenDynamicPersistentTileSchedulerILi128ELi96ELi256ELi128ELb1ELb1ELb1ELb1ELb0ELb1EEEEEEEEEvNT_6ParamsE --------------------------
	.section	.text._ZN7cutlass13device_kernelIN5flash11enable_sm90INS1_16FlashAttnFwdSm90INS1_25CollectiveMainloopFwdSm90ILi2EN4cute5tupleIJNS5_1CILi1EEES8_S8_EEENS6_IJNS7_ILi128EEENS7_ILi96EEENS7_ILi192EEEEEELi128ENS_10bfloat16_tEfNS_4arch4Sm90ELb0ELb1ELb0ELb1ELb0ELb1ELb0ELb1ELb1ELb1ELb1ELb0EEENS1_21CollectiveEpilogueFwdINS6_IJSA_SA_SB_EEES9_SE_SG_Li256ELb1ELb1ELb1ELb0EEENS1_36VarlenDynamicPersistentTileSchedulerILi128ELi96ELi256ELi128ELb1ELb1ELb1ELb1ELb0ELb1EEEEEEEEEvNT_6ParamsE,"ax",@progbits
	.align	128
.text._ZN7cutlass13device_kernelIN5flash11enable_sm90INS1_16FlashAttnFwdSm90INS1_25CollectiveMainloopFwdSm90ILi2EN4cute5tupleIJNS5_1CILi1EEES8_S8_EEENS6_IJNS7_ILi128EEENS7_ILi96EEENS7_ILi192EEEEEELi128ENS_10bfloat16_tEfNS_4arch4Sm90ELb0ELb1ELb0ELb1ELb0ELb1ELb0ELb1ELb1ELb1ELb1ELb0EEENS1_21CollectiveEpilogueFwdINS6_IJSA_SA_SB_EEES9_SE_SG_Li256ELb1ELb1ELb1ELb0EEENS1_36VarlenDynamicPersistentTileSchedulerILi128ELi96ELi256ELi128ELb1ELb1ELb1ELb1ELb0ELb1EEEEEEEEEvNT_6ParamsE:
        .type           _ZN7cutlass13device_kernelIN5flash11enable_sm90INS1_16FlashAttnFwdSm90INS1_25CollectiveMainloopFwdSm90ILi2EN4cute5tupleIJNS5_1CILi1EEES8_S8_EEENS6_IJNS7_ILi128EEENS7_ILi96EEENS7_ILi192EEEEEELi128ENS_10bfloat16_tEfNS_4arch4Sm90ELb0ELb1ELb0ELb1ELb0ELb1ELb0ELb1ELb1ELb1ELb1ELb0EEENS1_21CollectiveEpilogueFwdINS6_IJSA_SA_SB_EEES9_SE_SG_Li256ELb1ELb1ELb1ELb0EEENS1_36VarlenDynamicPersistentTileSchedulerILi128ELi96ELi256ELi128ELb1ELb1ELb1ELb1ELb0ELb1EEEEEEEEEvNT_6ParamsE,@function
        .size           _ZN7cutlass13device_kernelIN5flash11enable_sm90INS1_16FlashAttnFwdSm90INS1_25CollectiveMainloopFwdSm90ILi2EN4cute5tupleIJNS5_1CILi1EEES8_S8_EEENS6_IJNS7_ILi128EEENS7_ILi96EEENS7_ILi192EEEEEELi128ENS_10bfloat16_tEfNS_4arch4Sm90ELb0ELb1ELb0ELb1ELb0ELb1ELb0ELb1ELb1ELb1ELb1ELb0EEENS1_21CollectiveEpilogueFwdINS6_IJSA_SA_SB_EEES9_SE_SG_Li256ELb1ELb1ELb1ELb0EEENS1_36VarlenDynamicPersistentTileSchedulerILi128ELi96ELi256ELi128ELb1ELb1ELb1ELb1ELb0ELb1EEEEEEEEEvNT_6ParamsE,(.L_x_14 - _ZN7cutlass13device_kernelIN5flash11enable_sm90INS1_16FlashAttnFwdSm90INS1_25CollectiveMainloopFwdSm90ILi2EN4cute5tupleIJNS5_1CILi1EEES8_S8_EEENS6_IJNS7_ILi128EEENS7_ILi96EEENS7_ILi192EEEEEELi128ENS_10bfloat16_tEfNS_4arch4Sm90ELb0ELb1ELb0ELb1ELb0ELb1ELb0ELb1ELb1ELb1ELb1ELb0EEENS1_21CollectiveEpilogueFwdINS6_IJSA_SA_SB_EEES9_SE_SG_Li256ELb1ELb1ELb1ELb0EEENS1_36VarlenDynamicPersistentTileSchedulerILi128ELi96ELi256ELi128ELb1ELb1ELb1ELb1ELb0ELb1EEEEEEEEEvNT_6ParamsE)
        .other          _ZN7cutlass13device_kernelIN5flash11enable_sm90INS1_16FlashAttnFwdSm90INS1_25CollectiveMainloopFwdSm90ILi2EN4cute5tupleIJNS5_1CILi1EEES8_S8_EEENS6_IJNS7_ILi128EEENS7_ILi96EEENS7_ILi192EEEEEELi128ENS_10bfloat16_tEfNS_4arch4Sm90ELb0ELb1ELb0ELb1ELb0ELb1ELb0ELb1ELb1ELb1ELb1ELb0EEENS1_21CollectiveEpilogueFwdINS6_IJSA_SA_SB_EEES9_SE_SG_Li256ELb1ELb1ELb1ELb0EEENS1_36VarlenDynamicPersistentTileSchedulerILi128ELi96ELi256ELi128ELb1ELb1ELb1ELb1ELb0ELb1EEEEEEEEEvNT_6ParamsE,@"STO_CUDA_ENTRY STV_DEFAULT"
_ZN7cutlass13device_kernelIN5flash11enable_sm90INS1_16FlashAttnFwdSm90INS1_25CollectiveMainloopFwdSm90ILi2EN4cute5tupleIJNS5_1CILi1EEES8_S8_EEENS6_IJNS7_ILi128EEENS7_ILi96EEENS7_ILi192EEEEEELi128ENS_10bfloat16_tEfNS_4arch4Sm90ELb0ELb1ELb0ELb1ELb0ELb1ELb0ELb1ELb1ELb1ELb1ELb0EEENS1_21CollectiveEpilogueFwdINS6_IJSA_SA_SB_EEES9_SE_SG_Li256ELb1ELb1ELb1ELb0EEENS1_36VarlenDynamicPersistentTileSchedulerILi128ELi96ELi256ELi128ELb1ELb1ELb1ELb1ELb0ELb1EEEEEEEEEvNT_6ParamsE:
[----:B------:R-:W-:Y:S01]  /*0000*/  LDC R1, c[0x0][0x37c] ;  /* 0x0000df00ff017b82 */ /* 0x000fe20000000800 */
[----:B------:R-:W-:Y:S05]  /*0010*/  EXIT ;  /* 0x000000000000794d */ /* 0x000fea0003800000 */
.L_x_5:
        /* <DEDUP_REMOVED lines=14> */
.L_x_14:


//--------------------- .text._ZN7cutlass13device_kernelIN5flash11enable_sm90INS1_16FlashAttnFwdSm90INS1_25CollectiveMainloopFwdSm90ILi2EN4cute5tupleIJNS5_1CILi1EEES8_S8_EEENS6_IJNS7_ILi128EEESA_NS7_ILi192EEEEEELi128ENS_10bfloat16_tEfNS_4arch4Sm90ELb1ELb0ELb0ELb0ELb0ELb0ELb0ELb1ELb1ELb1ELb1ELb0EEENS1_21CollectiveEpilogueFwdINS6_IJSA_SA_SA_EEES9_SD_SF_Li256ELb0ELb1ELb1ELb0EEENS1_19SingleTileSchedulerILb0ELb1ELb1ELi128EEEEEEEEEvNT_6ParamsE --------------------------
	.section	.text._ZN7cutlass13device_kernelIN5flash11enable_sm90INS1_16FlashAttnFwdSm90INS1_25CollectiveMainloopFwdSm90ILi2EN4cute5tupleIJNS5_1CILi1EEES8_S8_EEENS6_IJNS7_ILi128EEESA_NS7_ILi192EEEEEELi128ENS_10bfloat16_tEfNS_4arch4Sm90ELb1ELb0ELb0ELb0ELb0ELb0ELb0ELb1ELb1ELb1ELb1ELb0EEENS1_21CollectiveEpilogueFwdINS6_IJSA_SA_SA_EEES9_SD_SF_Li256ELb0ELb1ELb1ELb0EEENS1_19SingleTileSchedulerILb0ELb1ELb1ELi128EEEEEEEEEvNT_6ParamsE,"ax",@progbits
	.align	128
.text._ZN7cutlass13device_kernelIN5flash11enable_sm90INS1_16FlashAttnFwdSm90INS1_25CollectiveMainloopFwdSm90ILi2EN4cute5tupleIJNS5_1CILi1EEES8_S8_EEENS6_IJNS7_ILi128EEESA_NS7_ILi192EEEEEELi128ENS_10bfloat16_tEfNS_4arch4Sm90ELb1ELb0ELb0ELb0ELb0ELb0ELb0ELb1ELb1ELb1ELb1ELb0EEENS1_21CollectiveEpilogueFwdINS6_IJSA_SA_SA_EEES9_SD_SF_Li256ELb0ELb1ELb1ELb0EEENS1_19SingleTileSchedulerILb0ELb1ELb1ELi128EEEEEEEEEvNT_6ParamsE:
        .type           _ZN7cutlass13device_kernelIN5flash11enable_sm90INS1_16FlashAttnFwdSm90INS1_25CollectiveMainloopFwdSm90ILi2EN4cute5tupleIJNS5_1CILi1EEES8_S8_EEENS6_IJNS7_ILi128EEESA_NS7_ILi192EEEEEELi128ENS_10bfloat16_tEfNS_4arch4Sm90ELb1ELb0ELb0ELb0ELb0ELb0ELb0ELb1ELb1ELb1ELb1ELb0EEENS1_21CollectiveEpilogueFwdINS6_IJSA_SA_SA_EEES9_SD_SF_Li256ELb0ELb1ELb1ELb0EEENS1_19SingleTileSchedulerILb0ELb1ELb1ELi128EEEEEEEEEvNT_6ParamsE,@function
        .size           _ZN7cutlass13device_kernelIN5flash11enable_sm90INS1_16FlashAttnFwdSm90INS1_25CollectiveMainloopFwdSm90ILi2EN4cute5tupleIJNS5_1CILi1EEES8_S8_EEENS6_IJNS7_ILi128EEESA_NS7_ILi192EEEEEELi128ENS_10bfloat16_tEfNS_4arch4Sm90ELb1ELb0ELb0ELb0ELb0ELb0ELb0ELb1ELb1ELb1ELb1ELb0EEENS1_21CollectiveEpilogueFwdINS6_IJSA_SA_SA_EEES9_SD_SF_Li256ELb0ELb1ELb1ELb0EEENS1_19SingleTileSchedulerILb0ELb1ELb1ELi128EEEEEEEEEvNT_6ParamsE,(.L_x_15 - _ZN7cutlass13device_kernelIN5flash11enable_sm90INS1_16FlashAttnFwdSm90INS1_25CollectiveMainloopFwdSm90ILi2EN4cute5tupleIJNS5_1CILi1EEES8_S8_EEENS6_IJNS7_ILi128EEESA_NS7_ILi192EEEEEELi128ENS_10bfloat16_tEfNS_4arch4Sm90ELb1ELb0ELb0ELb0ELb0ELb0ELb0ELb1ELb1ELb1ELb1ELb0EEENS1_21CollectiveEpilogueFwdINS6_IJSA_SA_SA_EEES9_SD_SF_Li256ELb0ELb1ELb1ELb0EEENS1_19SingleTileSchedulerILb0ELb1ELb1ELi128EEEEEEEEEvNT_6ParamsE)
        .other          _ZN7cutlass13device_kernelIN5flash11enable_sm90INS1_16FlashAttnFwdSm90INS1_25CollectiveMainloopFwdSm90ILi2EN4cute5tupleIJNS5_1CILi1EEES8_S8_EEENS6_IJNS7_ILi128EEESA_NS7_ILi192EEEEEELi128ENS_10bfloat16_tEfNS_4arch4Sm90ELb1ELb0ELb0ELb0ELb0ELb0ELb0ELb1ELb1ELb1ELb1ELb0EEENS1_21CollectiveEpilogueFwdINS6_IJSA_SA_SA_EEES9_SD_SF_Li256ELb0ELb1ELb1ELb0EEENS1_19SingleTileSchedulerILb0ELb1ELb1ELi128EEEEEEEEEvNT_6ParamsE,@"STO_CUDA_ENTRY STV_DEFAULT"
_ZN7cutlass13device_kernelIN5flash11enable_sm90INS1_16FlashAttnFwdSm90INS1_25CollectiveMainloopFwdSm90ILi2EN4cute5tupleIJNS5_1CILi1EEES8_S8_EEENS6_IJNS7_ILi128EEESA_NS7_ILi192EEEEEELi128ENS_10bfloat16_tEfNS_4arch4Sm90ELb1ELb0ELb0ELb0ELb0ELb0ELb0ELb1ELb1ELb1ELb1ELb0EEENS1_21CollectiveEpilogueFwdINS6_IJSA_SA_SA_EEES9_SD_SF_Li256ELb0ELb1ELb1ELb0EEENS1_19SingleTileSchedulerILb0ELb1ELb1ELi128EEEEEEEEEvNT_6ParamsE:
[----:B------:R-:W-:Y:S01]  /*0000*/  LDC R1, c[0x0][0x37c] ;  /* 0x0000df00ff017b82 */ /* 0x000fe20000000800 */
[----:B------:R-:W-:Y:S05]  /*0010*/  EXIT ;  /* 0x000000000000794d */ /* 0x000fea0003800000 */
.L_x_6:
        /* <DEDUP_REMOVED lines=14> */
.L_x_15:


//--------------------- .text._ZN7cutlass13device_kernelIN5flash11enable_sm90INS1_16FlashAttnFwdSm90INS1_25CollectiveMainloopFwdSm90ILi2EN4cute5tupleIJNS5_1CILi1EEES8_S8_EEENS6_IJNS7_ILi128EEESA_NS7_ILi192EEEEEELi128ENS_10bfloat16_tEfNS_4arch4Sm90ELb1ELb0ELb0ELb1ELb0ELb0ELb0ELb1ELb1ELb1ELb1ELb0EEENS1_21CollectiveEpilogueFwdINS6_IJSA_SA_SA_EEES9_SD_SF_Li256ELb1ELb1ELb1ELb0EEENS1_36VarlenDynamicPersistentTileSchedulerILi128ELi128ELi256ELi128ELb1ELb1ELb1ELb1ELb1ELb1EEEEEEEEEvNT_6ParamsE --------------------------
	.section	.text._ZN7cutlass13device_kernelIN5flash11enable_sm90INS1_16FlashAttnFwdSm90INS1_25CollectiveMainloopFwdSm90ILi2EN4cute5tupleIJNS5_1CILi1EEES8_S8_EEENS6_IJNS7_ILi128EEESA_NS7_ILi192EEEEEELi128ENS_10bfloat16_tEfNS_4arch4Sm90ELb1ELb0ELb0ELb1ELb0ELb0ELb0ELb1ELb1ELb1ELb1ELb0EEENS1_21CollectiveEpilogueFwdINS6_IJSA_SA_SA_EEES9_SD_SF_Li256ELb1ELb1ELb1ELb0EEENS1_36VarlenDynamicPersistentTileSchedulerILi128ELi128ELi256ELi128ELb1ELb1ELb1ELb1ELb1ELb1EEEEEEEEEvNT_6ParamsE,"ax",@progbits
	.align	128
.text._ZN7cutlass13device_kernelIN5flash11enable_sm90INS1_16FlashAttnFwdSm90INS1_25CollectiveMainloopFwdSm90ILi2EN4cute5tupleIJNS5_1CILi1EEES8_S8_EEENS6_IJNS7_ILi128EEESA_NS7_ILi192EEEEEELi128ENS_10bfloat16_tEfNS_4arch4Sm90ELb1ELb0ELb0ELb1ELb0ELb0ELb0ELb1ELb1ELb1ELb1ELb0EEENS1_21CollectiveEpilogueFwdINS6_IJSA_SA_SA_EEES9_SD_SF_Li256ELb1ELb1ELb1ELb0EEENS1_36VarlenDynamicPersistentTileSchedulerILi128ELi128ELi256ELi128ELb1ELb1ELb1ELb1ELb1ELb1EEEEEEEEEvNT_6ParamsE:
        .type           _ZN7cutlass13device_kernelIN5flash11enable_sm90INS1_16FlashAttnFwdSm90INS1_25CollectiveMainloopFwdSm90ILi2EN4cute5tupleIJNS5_1CILi1EEES8_S8_EEENS6_IJNS7_ILi128EEESA_NS7_ILi192EEEEEELi128ENS_10bfloat16_tEfNS_4arch4Sm90ELb1ELb0ELb0ELb1ELb0ELb0ELb0ELb1ELb1ELb1ELb1ELb0EEENS1_21CollectiveEpilogueFwdINS6_IJSA_SA_SA_EEES9_SD_SF_Li256ELb1ELb1ELb1ELb0EEENS1_36VarlenDynamicPersistentTileSchedulerILi128ELi128ELi256ELi128ELb1ELb1ELb1ELb1ELb1ELb1EEEEEEEEEvNT_6ParamsE,@function
        .size           _ZN7cutlass13device_kernelIN5flash11enable_sm90INS1_16FlashAttnFwdSm90INS1_25CollectiveMainloopFwdSm90ILi2EN4cute5tupleIJNS5_1CILi1EEES8_S8_EEENS6_IJNS7_ILi128EEESA_NS7_ILi192EEEEEELi128ENS_10bfloat16_tEfNS_4arch4Sm90ELb1ELb0ELb0ELb1ELb0ELb0ELb0ELb1ELb1ELb1ELb1ELb0EEENS1_21CollectiveEpilogueFwdINS6_IJSA_SA_SA_EEES9_SD_SF_Li256ELb1ELb1ELb1ELb0EEENS1_36VarlenDynamicPersistentTileSchedulerILi128ELi128ELi256ELi128ELb1ELb1ELb1ELb1ELb1ELb1EEEEEEEEEvNT_6ParamsE,(.L_x_16 - _ZN7cutlass13device_kernelIN5flash11enable_sm90INS1_16FlashAttnFwdSm90INS1_25CollectiveMainloopFwdSm90ILi2EN4cute5tupleIJNS5_1CILi1EEES8_S8_EEENS6_IJNS7_ILi128EEESA_NS7_ILi192EEEEEELi128ENS_10bfloat16_tEfNS_4arch4Sm90ELb1ELb0ELb0ELb1ELb0ELb0ELb0ELb1ELb1ELb1ELb1ELb0EEENS1_21CollectiveEpilogueFwdINS6_IJSA_SA_SA_EEES9_SD_SF_Li256ELb1ELb1ELb1ELb0EEENS1_36VarlenDynamicPersistentTileSchedulerILi128ELi128ELi256ELi128ELb1ELb1ELb1ELb1ELb1ELb1EEEEEEEEEvNT_6ParamsE)
        .other          _ZN7cutlass13device_kernelIN5flash11enable_sm90INS1_16FlashAttnFwdSm90INS1_25CollectiveMainloopFwdSm90ILi2EN4cute5tupleIJNS5_1CILi1EEES8_S8_EEENS6_IJNS7_ILi128EEESA_NS7_ILi192EEEEEELi128ENS_10bfloat16_tEfNS_4arch4Sm90ELb1ELb0ELb0ELb1ELb0ELb0ELb0ELb1ELb1ELb1ELb1ELb0EEENS1_21CollectiveEpilogueFwdINS6_IJSA_SA_SA_EEES9_SD_SF_Li256ELb1ELb1ELb1ELb0EEENS1_36VarlenDynamicPersistentTileSchedulerILi128ELi128ELi256ELi128ELb1ELb1ELb1ELb1ELb1ELb1EEEEEEEEEvNT_6ParamsE,@"STO_CUDA_ENTRY STV_DEFAULT"
_ZN7cutlass13device_kernelIN5flash11enable_sm90INS1_16FlashAttnFwdSm90INS1_25CollectiveMainloopFwdSm90ILi2EN4cute5tupleIJNS5_1CILi1EEES8_S8_EEENS6_IJNS7_ILi128EEESA_NS7_ILi192EEEEEELi128ENS_10bfloat16_tEfNS_4arch4Sm90ELb1ELb0ELb0ELb1ELb0ELb0ELb0ELb1ELb1ELb1ELb1ELb0EEENS1_21CollectiveEpilogueFwdINS6_IJSA_SA_SA_EEES9_SD_SF_Li256ELb1ELb1ELb1ELb0EEENS1_36VarlenDynamicPersistentTileSchedulerILi128ELi128ELi256ELi128ELb1ELb1ELb1ELb1ELb1ELb1EEEEEEEEEvNT_6ParamsE:
[----:B------:R-:W-:Y:S01]  /*0000*/  LDC R1, c[0x0][0x37c] ;  /* 0x0000df00ff017b82 */ /* 0x000fe20000000800 */
[----:B------:R-:W-:Y:S05]  /*0010*/  EXIT ;  /* 0x000000000000794d */ /* 0x000fea0003800000 */
.L_x_7:
        /* <DEDUP_REMOVED lines=14> */
.L_x_16:


//--------------------- .text._ZN7cutlass13device_kernelIN5flash11enable_sm90INS1_16FlashAttnFwdSm90INS1_25CollectiveMainloopFwdSm90ILi2EN4cute5tupleIJNS5_1CILi1EEES8_S8_EEENS6_IJNS7_ILi128EEESA_NS7_ILi192EEEEEELi128ENS_10bfloat16_tEfNS_4arch4Sm90ELb1ELb0ELb0ELb1ELb0ELb1ELb0ELb1ELb1ELb1ELb1ELb0EEENS1_21CollectiveEpilogueFwdINS6_IJSA_SA_SA_EEES9_SD_SF_Li256ELb1ELb1ELb1ELb0EEENS1_36VarlenDynamicPersistentTileSchedulerILi128ELi128ELi256ELi128ELb1ELb1ELb1ELb1ELb1ELb1EEEEEEEEEvNT_6ParamsE --------------------------
	.section	.text._ZN7cutlass13device_kernelIN5flash11enable_sm90INS1_16FlashAttnFwdSm90INS1_25CollectiveMainloopFwdSm90ILi2EN4cute5tupleIJNS5_1CILi1EEES8_S8_EEENS6_IJNS7_ILi128EEESA_NS7_ILi192EEEEEELi128ENS_10bfloat16_tEfNS_4arch4Sm90ELb1ELb0ELb0ELb1ELb0ELb1ELb0ELb1ELb1ELb1ELb1ELb0EEENS1_21CollectiveEpilogueFwdINS6_IJSA_SA_SA_EEES9_SD_SF_Li256ELb1ELb1ELb1ELb0EEENS1_36VarlenDynamicPersistentTileSchedulerILi128ELi128ELi256ELi128ELb1ELb1ELb1ELb1ELb1ELb1EEEEEEEEEvNT_6ParamsE,"ax",@progbits
	.align	128
.text._ZN7cutlass13device_kernelIN5flash11enable_sm90INS1_16FlashAttnFwdSm90INS1_25CollectiveMainloopFwdSm90ILi2EN4cute5tupleIJNS5_1CILi1EEES8_S8_EEENS6_IJNS7_ILi128EEESA_NS7_ILi192EEEEEELi128ENS_10bfloat16_tEfNS_4arch4Sm90ELb1ELb0ELb0ELb1ELb0ELb1ELb0ELb1ELb1ELb1ELb1ELb0EEENS1_21CollectiveEpilogueFwdINS6_IJSA_SA_SA_EEES9_SD_SF_Li256ELb1ELb1ELb1ELb0EEENS1_36VarlenDynamicPersistentTileSchedulerILi128ELi128ELi256ELi128ELb1ELb1ELb1ELb1ELb1ELb1EEEEEEEEEvNT_6ParamsE:
        .type           _ZN7cutlass13device_kernelIN5flash11enable_sm90INS1_16FlashAttnFwdSm90INS1_25CollectiveMainloopFwdSm90ILi2EN4cute5tupleIJNS5_1CILi1EEES8_S8_EEENS6_IJNS7_ILi128EEESA_NS7_ILi192EEEEEELi128ENS_10bfloat16_tEfNS_4arch4Sm90ELb1ELb0ELb0ELb1ELb0ELb1ELb0ELb1ELb1ELb1ELb1ELb0EEENS1_21CollectiveEpilogueFwdINS6_IJSA_SA_SA_EEES9_SD_SF_Li256ELb1ELb1ELb1ELb0EEENS1_36VarlenDynamicPersistentTileSchedulerILi128ELi128ELi256ELi128ELb1ELb1ELb1ELb1ELb1ELb1EEEEEEEEEvNT_6ParamsE,@function
        .size           _ZN7cutlass13device_kernelIN5flash11enable_sm90INS1_16FlashAttnFwdSm90INS1_25CollectiveMainloopFwdSm90ILi2EN4cute5tupleIJNS5_1CILi1EEES8_S8_EEENS6_IJNS7_ILi128EEESA_NS7_ILi192EEEEEELi128ENS_10bfloat16_tEfNS_4arch4Sm90ELb1ELb0ELb0ELb1ELb0ELb1ELb0ELb1ELb1ELb1ELb1ELb0EEENS1_21CollectiveEpilogueFwdINS6_IJSA_SA_SA_EEES9_SD_SF_Li256ELb1ELb1ELb1ELb0EEENS1_36VarlenDynamicPersistentTileSchedulerILi128ELi128ELi256ELi128ELb1ELb1ELb1ELb1ELb1ELb1EEEEEEEEEvNT_6ParamsE,(.L_x_17 - _ZN7cutlass13device_kernelIN5flash11enable_sm90INS1_16FlashAttnFwdSm90INS1_25CollectiveMainloopFwdSm90ILi2EN4cute5tupleIJNS5_1CILi1EEES8_S8_EEENS6_IJNS7_ILi128EEESA_NS7_ILi192EEEEEELi128ENS_10bfloat16_tEfNS_4arch4Sm90ELb1ELb0ELb0ELb1ELb0ELb1ELb0ELb1ELb1ELb1ELb1ELb0EEENS1_21CollectiveEpilogueFwdINS6_IJSA_SA_SA_EEES9_SD_SF_Li256ELb1ELb1ELb1ELb0EEENS1_36VarlenDynamicPersistentTileSchedulerILi128ELi128ELi256ELi128ELb1ELb1ELb1ELb1ELb1ELb1EEEEEEEEEvNT_6ParamsE)
        .other          _ZN7cutlass13device_kernelIN5flash11enable_sm90INS1_16FlashAttnFwdSm90INS1_25CollectiveMainloopFwdSm90ILi2EN4cute5tupleIJNS5_1CILi1EEES8_S8_EEENS6_IJNS7_ILi128EEESA_NS7_ILi192EEEEEELi128ENS_10bfloat16_tEfNS_4arch4Sm90ELb1ELb0ELb0ELb1ELb0ELb1ELb0ELb1ELb1ELb1ELb1ELb0EEENS1_21CollectiveEpilogueFwdINS6_IJSA_SA_SA_EEES9_SD_SF_Li256ELb1ELb1ELb1ELb0EEENS1_36VarlenDynamicPersistentTileSchedulerILi128ELi128ELi256ELi128ELb1ELb1ELb1ELb1ELb1ELb1EEEEEEEEEvNT_6ParamsE,@"STO_CUDA_ENTRY STV_DEFAULT"
_ZN7cutlass13device_kernelIN5flash11enable_sm90INS1_16FlashAttnFwdSm90INS1_25CollectiveMainloopFwdSm90ILi2EN4cute5tupleIJNS5_1CILi1EEES8_S8_EEENS6_IJNS7_ILi128EEESA_NS7_ILi192EEEEEELi128ENS_10bfloat16_tEfNS_4arch4Sm90ELb1ELb0ELb0ELb1ELb0ELb1ELb0ELb1ELb1ELb1ELb1ELb0EEENS1_21CollectiveEpilogueFwdINS6_IJSA_SA_SA_EEES9_SD_SF_Li256ELb1ELb1ELb1ELb0EEENS1_36VarlenDynamicPersistentTileSchedulerILi128ELi128ELi256ELi128ELb1ELb1ELb1ELb1ELb1ELb1EEEEEEEEEvNT_6ParamsE:
[----:B------:R-:W-:Y:S01]  /*0000*/  LDC R1, c[0x0][0x37c] ;  /* 0x0000df00ff017b82 */ /* 0x000fe20000000800 */
[----:B------:R-:W-:Y:S05]  /*0010*/  EXIT ;  /* 0x000000000000794d */ /* 0x000fea0003800000 */
.L_x_8:
        /* <DEDUP_REMOVED lines=14> */
.L_x_17:


//--------------------- .nv.shared.reserved.0     --------------------------
	.section	.nv.shared.reserved.0,"aw",@nobits
	.weak		__nv_reservedSMEM_offset_0_alias
	.size		__nv_reservedSMEM_offset_0_alias, 0, 64
	.other		__nv_reservedSMEM_offset_0_alias,@"STO_CUDA_RESERVED_SHARED STV_DEFAULT"
__nv_reservedSMEM_offset_0_alias:
	.zero		0
	.zero		64


//--------------------- .nv.global                --------------------------
	.section	.nv.global,"aw",@nobits
.nv.global:
	.type		_ZN76_INTERNAL_8c384062_40_flash_fwd_hdim192_128_bf16_split_sm90_cu_ee213261_31914cute1_E,@object
	.size		_ZN76_INTERNAL_8c384062_40_flash_fwd_hdim192_128_bf16_split_sm90_cu_ee213261_31914cute1_E,(_ZN76_INTERNAL_8c384062_40_flash_fwd_hdim192_128_bf16_split_sm90_cu_ee213261_31914cuda3std3__45__cpo6cbeginE - _ZN76_INTERNAL_8c384062_40_flash_fwd_hdim192_128_bf16_split_sm90_cu_ee213261_31914cute1_E)
_ZN76_INTERNAL_8c384062_40_flash_fwd_hdim192_128_bf16_split_sm90_cu_ee213261_31914cute1_E:
	.zero		1
	.type		_ZN76_INTERNAL_8c384062_40_flash_fwd_hdim192_128_bf16_split_sm90_cu_ee213261_31914cuda3std3__45__cpo6cbeginE,@object
	.size		_ZN76_INTERNAL_8c384062_40_flash_fwd_hdim192_128_bf16_split_sm90_cu_ee213261_31914cuda3std3__45__cpo6cbeginE,(_ZN76_INTERNAL_8c384062_40_flash_fwd_hdim192_128_bf16_split_sm90_cu_ee213261_31914cuda3std3__48in_placeE - _ZN76_INTERNAL_8c384062_40_flash_fwd_hdim192_128_bf16_split_sm90_cu_ee213261_31914cuda3std3__45__cpo6cbeginE)
_ZN76_INTERNAL_8c384062_40_flash_fwd_hdim192_128_bf16_split_sm90_cu_ee213261_31914cuda3std3__45__cpo6cbeginE:
	.zero		1
	.type		_ZN76_INTERNAL_8c384062_40_flash_fwd_hdim192_128_bf16_split_sm90_cu_ee213261_31914cuda3std3__48in_placeE,@object
	.size		_ZN76_INTERNAL_8c384062_40_flash_fwd_hdim192_128_bf16_split_sm90_cu_ee213261_31914cuda3std3__48in_placeE,(_ZN76_INTERNAL_8c384062_40_flash_fwd_hdim192_128_bf16_split_sm90_cu_ee213261_31914cuda3std6ranges3__45__cpo9iter_moveE - _ZN76_INTERNAL_8c384062_40_flash_fwd_hdim192_128_bf16_split_sm90_cu_ee213261_31914cuda3std3__48in_placeE)
_ZN76_INTERNAL_8c384062_40_flash_fwd_hdim192_128_bf16_split_sm90_cu_ee213261_31914cuda3std3__48in_placeE:
	.zero		1
	.type		_ZN76_INTERNAL_8c384062_40_flash_fwd_hdim192_128_bf16_split_sm90_cu_ee213261_31914cuda3std6ranges3__45__cpo9iter_moveE,@object
	.size		_ZN76_INTERNAL_8c384062_40_flash_fwd_hdim192_128_bf16_split_sm90_cu_ee213261_31914cuda3std6ranges3__45__cpo9iter_moveE,(_ZN76_INTERNAL_8c384062_40_flash_fwd_hdim192_128_bf16_split_sm90_cu_ee213261_31914cuda3std3__45__cpo5beginE - _ZN76_INTERNAL_8c384062_40_flash_fwd_hdim192_128_bf16_split_sm90_cu_ee213261_31914cuda3std6ranges3__45__cpo9iter_moveE)
_ZN76_INTERNAL_8c384062_40_flash_fwd_hdim192_128_bf16_split_sm90_cu_ee213261_31914cuda3std6ranges3__45__cpo9iter_moveE:
	.zero		1
	.type		_ZN76_INTERNAL_8c384062_40_flash_fwd_hdim192_128_bf16_split_sm90_cu_ee213261_31914cuda3std3__45__cpo5beginE,@object
	.size		_ZN76_INTERNAL_8c384062_40_flash_fwd_hdim192_128_bf16_split_sm90_cu_ee213261_31914cuda3std3__45__cpo5beginE,(_ZN76_INTERNAL_8c384062_40_flash_fwd_hdim192_128_bf16_split_sm90_cu_ee213261_31914cuda3std3__478_GLOBAL__N__8c384062_40_flash_fwd_hdim192_128_bf16_split_sm90_cu_ee213261_31916ignoreE - _ZN76_INTERNAL_8c384062_40_flash_fwd_hdim192_128_bf16_split_sm90_cu_ee213261_31914cuda3std3__45__cpo5beginE)
_ZN76_INTERNAL_8c384062_40_flash_fwd_hdim192_128_bf16_split_sm90_cu_ee213261_31914cuda3std3__45__cpo5beginE:
	.zero		1
	.type		_ZN76_INTERNAL_8c384062_40_flash_fwd_hdim192_128_bf16_split_sm90_cu_ee213261_31914cuda3std3__478_GLOBAL__N__8c384062_40_flash_fwd_hdim192_128_bf16_split_sm90_cu_ee213261_31916ignoreE,@object
	.size		_ZN76_INTERNAL_8c384062_40_flash_fwd_hdim192_128_bf16_split_sm90_cu_ee213261_31914cuda3std3__478_GLOBAL__N__8c384062_40_flash_fwd_hdim192_128_bf16_split_sm90_cu_ee213261_31916ignoreE,(_ZN76_INTERNAL_8c384062_40_flash_fwd_hdim192_128_bf16_split_sm90_cu_ee213261_31914cute7productE - _ZN76_INTERNAL_8c384062_40_flash_fwd_hdim192_128_bf16_split_sm90_cu_ee213261_31914cuda3std3__478_GLOBAL__N__8c384062_40_flash_fwd_hdim192_128_bf16_split_sm90_cu_ee213261_31916ignoreE)
_ZN76_INTERNAL_8c384062_40_flash_fwd_hdim192_128_bf16_split_sm90_cu_ee213261_31914cuda3std3__478_GLOBAL__N__8c384062_40_flash_fwd_hdim192_128_bf16_split_sm90_cu_ee213261_31916ignoreE:
	.zero		1
	.type		_ZN76_INTERNAL_8c384062_40_flash_fwd_hdim192_128_bf16_split_sm90_cu_ee213261_31914cute7productE,@object
	.size		_ZN76_INTERNAL_8c384062_40_flash_fwd_hdim192_128_bf16_split_sm90_cu_ee213261_31914cute7productE,(_ZN76_INTERNAL_8c384062_40_flash_fwd_hdim192_128_bf16_split_sm90_cu_ee213261_31914cuda3std3__45__cpo3endE - _ZN76_INTERNAL_8c384062_40_flash_fwd_hdim192_128_bf16_split_sm90_cu_ee213261_31914cute7productE)
_ZN76_INTERNAL_8c384062_40_flash_fwd_hdim192_128_bf16_split_sm90_cu_ee213261_31914cute7productE:
	.zero		1
	.type		_ZN76_INTERNAL_8c384062_40_flash_fwd_hdim192_128_bf16_split_sm90_cu_ee213261_31914cuda3std3__45__cpo3endE,@object
	.size		_ZN76_INTERNAL_8c384062_40_flash_fwd_hdim192_128_bf16_split_sm90_cu_ee213261_31914cuda3std3__45__cpo3endE,(_ZN76_INTERNAL_8c384062_40_flash_fwd_hdim192_128_bf16_split_sm90_cu_ee213261_31914cuda3std3__419piecewise_constructE - _ZN76_INTERNAL_8c384062_40_flash_fwd_hdim192_128_bf16_split_sm90_cu_ee213261_31914cuda3std3__45__cpo3endE)
_ZN76_INTERNAL_8c384062_40_flash_fwd_hdim192_128_bf16_split_sm90_cu_ee213261_31914cuda3std3__45__cpo3endE:
	.zero		1
	.type		_ZN76_INTERNAL_8c384062_40_flash_fwd_hdim192_128_bf16_split_sm90_cu_ee213261_31914cuda3std3__419piecewise_constructE,@object
	.size		_ZN76_INTERNAL_8c384062_40_flash_fwd_hdim192_128_bf16_split_sm90_cu_ee213261_31914cuda3std3__419piecewise_constructE,(_ZN76_INTERNAL_8c384062_40_flash_fwd_hdim192_128_bf16_split_sm90_cu_ee213261_31914cuda3std3__45__cpo4cendE - _ZN76_INTERNAL_8c384062_40_flash_fwd_hdim192_128_bf16_split_sm90_cu_ee213261_31914cuda3std3__419piecewise_constructE)
_ZN76_INTERNAL_8c384062_40_flash_fwd_hdim192_128_bf16_split_sm90_cu_ee213261_31914cuda3std3__419piecewise_constructE:
	.zero		1
	.type		_ZN76_INTERNAL_8c384062_40_flash_fwd_hdim192_128_bf16_split_sm90_cu_ee213261_31914cuda3std3__45__cpo4cendE,@object
	.size		_ZN76_INTERNAL_8c384062_40_flash_fwd_hdim192_128_bf16_split_sm90_cu_ee213261_31914cuda3std3__45__cpo4cendE,(_ZN76_INTERNAL_8c384062_40_flash_fwd_hdim192_128_bf16_split_sm90_cu_ee213261_31914cuda3std6ranges3__45__cpo4swapE - _ZN76_INTERNAL_8c384062_40_flash_fwd_hdim192_128_bf16_split_sm90_cu_ee213261_31914cuda3std3__45__cpo4cendE)
_ZN76_INTERNAL_8c384062_40_flash_fwd_hdim192_128_bf16_split_sm90_cu_ee213261_31914cuda3std3__45__cpo4cendE:
	.zero		1
	.type		_ZN76_INTERNAL_8c384062_40_flash_fwd_hdim192_128_bf16_split_sm90_cu_ee213261_31914cuda3std6ranges3__45__cpo4swapE,@object
	.size		_ZN76_INTERNAL_8c384062_40_flash_fwd_hdim192_128_bf16_split_sm90_cu_ee213261_31914cuda3std6ranges3__45__cpo4swapE,(.L_7 - _ZN76_INTERNAL_8c384062_40_flash_fwd_hdim192_128_bf16_split_sm90_cu_ee213261_31914cuda3std6ranges3__45__cpo4swapE)
_ZN76_INTERNAL_8c384062_40_flash_fwd_hdim192_128_bf16_split_sm90_cu_ee213261_31914cuda3std6ranges3__45__cpo4swapE:
	.zero		1
.L_7:


//--------------------- .nv.constant0._ZN7cutlass13device_kernelIN5flash11enable_sm90INS1_16FlashAttnFwdSm90INS1_25CollectiveMainloopFwdSm90ILi2EN4cute5tupleIJNS5_1CILi1EEES8_S8_EEENS6_IJNS7_ILi128EEESA_NS7_ILi192EEEEEELi128ENS_10bfloat16_tEfNS_4arch4Sm90ELb0ELb0ELb0ELb0ELb0ELb0ELb0ELb1ELb1ELb1ELb1ELb0EEENS1_21CollectiveEpilogueFwdINS6_IJSA_SA_SA_EEES9_SD_SF_Li256ELb0ELb1ELb1ELb0EEENS1_19SingleTileSchedulerILb0ELb1ELb1ELi128EEEEEEEEEvNT_6ParamsE --------------------------
	.section	.nv.constant0._ZN7cutlass13device_kernelIN5flash11enable_sm90INS1_16FlashAttnFwdSm90INS1_25CollectiveMainloopFwdSm90ILi2EN4cute5tupleIJNS5_1CILi1EEES8_S8_EEENS6_IJNS7_ILi128EEESA_NS7_ILi192EEEEEELi128ENS_10bfloat16_tEfNS_4arch4Sm90ELb0ELb0ELb0ELb0ELb0ELb0ELb0ELb1ELb1ELb1ELb1ELb0EEENS1_21CollectiveEpilogueFwdINS6_IJSA_SA_SA_EEES9_SD_SF_Li256ELb0ELb1ELb1ELb0EEENS1_19SingleTileSchedulerILb0ELb1ELb1ELi128EEEEEEEEEvNT_6ParamsE,"a",@progbits
	.sectionflags	@""
	.align	4
.nv.constant0._ZN7cutlass13device_kernelIN5flash11enable_sm90INS1_16FlashAttnFwdSm90INS1_25CollectiveMainloopFwdSm90ILi2EN4cute5tupleIJNS5_1CILi1EEES8_S8_EEENS6_IJNS7_ILi128EEESA_NS7_ILi192EEEEEELi128ENS_10bfloat16_tEfNS_4arch4Sm90ELb0ELb0ELb0ELb0ELb0ELb0ELb0ELb1ELb1ELb1ELb1ELb0EEENS1_21CollectiveEpilogueFwdINS6_IJSA_SA_SA_EEES9_SD_SF_Li256ELb0ELb1ELb1ELb0EEENS1_19SingleTileSchedulerILb0ELb1ELb1ELi128EEEEEEEEEvNT_6ParamsE:
	.zero		3456


//--------------------- .nv.constant0._ZN7cutlass13device_kernelIN5flash11enable_sm90INS1_16FlashAttnFwdSm90INS1_25CollectiveMainloopFwdSm90ILi2EN4cute5tupleIJNS5_1CILi1EEES8_S8_EEENS6_IJNS7_ILi128EEESA_NS7_ILi192EEEEEELi128ENS_10bfloat16_tEfNS_4arch4Sm90ELb0ELb0ELb0ELb1ELb0ELb0ELb0ELb1ELb1ELb1ELb1ELb0EEENS1_21CollectiveEpilogueFwdINS6_IJSA_SA_SA_EEES9_SD_SF_Li256ELb1ELb1ELb1ELb0EEENS1_36VarlenDynamicPersistentTileSchedulerILi128ELi128ELi256ELi128ELb1ELb1ELb1ELb0ELb1ELb1EEEEEEEEEvNT_6ParamsE --------------------------
	.section	.nv.constant0._ZN7cutlass13device_kernelIN5flash11enable_sm90INS1_16FlashAttnFwdSm90INS1_25CollectiveMainloopFwdSm90ILi2EN4cute5tupleIJNS5_1CILi1EEES8_S8_EEENS6_IJNS7_ILi128EEESA_NS7_ILi192EEEEEELi128ENS_10bfloat16_tEfNS_4arch4Sm90ELb0ELb0ELb0ELb1ELb0ELb0ELb0ELb1ELb1ELb1ELb1ELb0EEENS1_21CollectiveEpilogueFwdINS6_IJSA_SA_SA_EEES9_SD_SF_Li256ELb1ELb1ELb1ELb0EEENS1_36VarlenDynamicPersistentTileSchedulerILi128ELi128ELi256ELi128ELb1ELb1ELb1ELb0ELb1ELb1EEEEEEEEEvNT_6ParamsE,"a",@progbits
	.sectionflags	@""
	.align	4
.nv.constant0._ZN7cutlass13device_kernelIN5flash11enable_sm90INS1_16FlashAttnFwdSm90INS1_25CollectiveMainloopFwdSm90ILi2EN4cute5tupleIJNS5_1CILi1EEES8_S8_EEENS6_IJNS7_ILi128EEESA_NS7_ILi192EEEEEELi128ENS_10bfloat16_tEfNS_4arch4Sm90ELb0ELb0ELb0ELb1ELb0ELb0ELb0ELb1ELb1ELb1ELb1ELb0EEENS1_21CollectiveEpilogueFwdINS6_IJSA_SA_SA_EEES9_SD_SF_Li256ELb1ELb1ELb1ELb0EEENS1_36VarlenDynamicPersistentTileSchedulerILi128ELi128ELi256ELi128ELb1ELb1ELb1ELb0ELb1ELb1EEEEEEEEEvNT_6ParamsE:
	.zero		3584


//--------------------- .nv.constant0._ZN7cutlass13device_kernelIN5flash11enable_sm90INS1_16FlashAttnFwdSm90INS1_25CollectiveMainloopFwdSm90ILi2EN4cute5tupleIJNS5_1CILi1EEES8_S8_EEENS6_IJNS7_ILi128EEESA_NS7_ILi192EEEEEELi128ENS_10bfloat16_tEfNS_4arch4Sm90ELb0ELb0ELb0ELb1ELb0ELb1ELb0ELb1ELb1ELb1ELb1ELb0EEENS1_21CollectiveEpilogueFwdINS6_IJSA_SA_SA_EEES9_SD_SF_Li256ELb1ELb1ELb1ELb0EEENS1_36VarlenDynamicPersistentTileSchedulerILi128ELi128ELi256ELi128ELb1ELb1ELb1ELb0ELb1ELb1EEEEEEEEEvNT_6ParamsE --------------------------
	.section	.nv.constant0._ZN7cutlass13device_kernelIN5flash11enable_sm90INS1_16FlashAttnFwdSm90INS1_25CollectiveMainloopFwdSm90ILi2EN4cute5tupleIJNS5_1CILi1EEES8_S8_EEENS6_IJNS7_ILi128EEESA_NS7_ILi192EEEEEELi128ENS_10bfloat16_tEfNS_4arch4Sm90ELb0ELb0ELb0ELb1ELb0ELb1ELb0ELb1ELb1ELb1ELb1ELb0EEENS1_21CollectiveEpilogueFwdINS6_IJSA_SA_SA_EEES9_SD_SF_Li256ELb1ELb1ELb1ELb0EEENS1_36VarlenDynamicPersistentTileSchedulerILi128ELi128ELi256ELi128ELb1ELb1ELb1ELb0ELb1ELb1EEEEEEEEEvNT_6ParamsE,"a",@progbits
	.sectionflags	@""
	.align	4
.nv.constant0._ZN7cutlass13device_kernelIN5flash11enable_sm90INS1_16FlashAttnFwdSm90INS1_25CollectiveMainloopFwdSm90ILi2EN4cute5tupleIJNS5_1CILi1EEES8_S8_EEENS6_IJNS7_ILi128EEESA_NS7_ILi192EEEEEELi128ENS_10bfloat16_tEfNS_4arch4Sm90ELb0ELb0ELb0ELb1ELb0ELb1ELb0ELb1ELb1ELb1ELb1ELb0EEENS1_21CollectiveEpilogueFwdINS6_IJSA_SA_SA_EEES9_SD_SF_Li256ELb1ELb1ELb1ELb0EEENS1_36VarlenDynamicPersistentTileSchedulerILi128ELi128ELi256ELi128ELb1ELb1ELb1ELb0ELb1ELb1EEEEEEEEEvNT_6ParamsE:
	.zero		3584


//--------------------- .nv.constant0._ZN7cutlass13device_kernelIN5flash11enable_sm90INS1_16FlashAttnFwdSm90INS1_25CollectiveMainloopFwdSm90ILi2EN4cute5tupleIJNS5_1CILi1EEES8_S8_EEENS6_IJNS7_ILi128EEENS7_ILi96EEENS7_ILi192EEEEEELi128ENS_10bfloat16_tEfNS_4arch4Sm90ELb0ELb1ELb0ELb0ELb0ELb0ELb0ELb1ELb1ELb1ELb1ELb0EEENS1_21CollectiveEpilogueFwdINS6_IJSA_SA_SB_EEES9_SE_SG_Li256ELb0ELb1ELb1ELb0EEENS1_19SingleTileSchedulerILb0ELb1ELb1ELi128EEEEEEEEEvNT_6ParamsE --------------------------
	.section	.nv.constant0._ZN7cutlass13device_kernelIN5flash11enable_sm90INS1_16FlashAttnFwdSm90INS1_25CollectiveMainloopFwdSm90ILi2EN4cute5tupleIJNS5_1CILi1EEES8_S8_EEENS6_IJNS7_ILi128EEENS7_ILi96EEENS7_ILi192EEEEEELi128ENS_10bfloat16_tEfNS_4arch4Sm90ELb0ELb1ELb0ELb0ELb0ELb0ELb0ELb1ELb1ELb1ELb1ELb0EEENS1_21CollectiveEpilogueFwdINS6_IJSA_SA_SB_EEES9_SE_SG_Li256ELb0ELb1ELb1ELb0EEENS1_19SingleTileSchedulerILb0ELb1ELb1ELi128EEEEEEEEEvNT_6ParamsE,"a",@progbits
	.sectionflags	@""
	.align	4
.nv.constant0._ZN7cutlass13device_kernelIN5flash11enable_sm90INS1_16FlashAttnFwdSm90INS1_25CollectiveMainloopFwdSm90ILi2EN4cute5tupleIJNS5_1CILi1EEES8_S8_EEENS6_IJNS7_ILi128EEENS7_ILi96EEENS7_ILi192EEEEEELi128ENS_10bfloat16_tEfNS_4arch4Sm90ELb0ELb1ELb0ELb0ELb0ELb0ELb0ELb1ELb1ELb1ELb1ELb0EEENS1_21CollectiveEpilogueFwdINS6_IJSA_SA_SB_EEES9_SE_SG_Li256ELb0ELb1ELb1ELb0EEENS1_19SingleTileSchedulerILb0ELb1ELb1ELi128EEEEEEEEEvNT_6ParamsE:
	.zero		3456


//--------------------- .nv.constant0._ZN7cutlass13device_kernelIN5flash11enable_sm90INS1_16FlashAttnFwdSm90INS1_25CollectiveMainloopFwdSm90ILi2EN4cute5tupleIJNS5_1CILi1EEES8_S8_EEENS6_IJNS7_ILi128EEENS7_ILi96EEENS7_ILi192EEEEEELi128ENS_10bfloat16_tEfNS_4arch4Sm90ELb0ELb1ELb0ELb1ELb0ELb0ELb0ELb1ELb1ELb1ELb1ELb0EEENS1_21CollectiveEpilogueFwdINS6_IJSA_SA_SB_EEES9_SE_SG_Li256ELb1ELb1ELb1ELb0EEENS1_36VarlenDynamicPersistentTileSchedulerILi128ELi96ELi256ELi128ELb1ELb1ELb1ELb1ELb0ELb1EEEEEEEEEvNT_6ParamsE --------------------------
	.section	.nv.constant0._ZN7cutlass13device_kernelIN5flash11enable_sm90INS1_16FlashAttnFwdSm90INS1_25CollectiveMainloopFwdSm90ILi2EN4cute5tupleIJNS5_1CILi1EEES8_S8_EEENS6_IJNS7_ILi128EEENS7_ILi96EEENS7_ILi192EEEEEELi128ENS_10bfloat16_tEfNS_4arch4Sm90ELb0ELb1ELb0ELb1ELb0ELb0ELb0ELb1ELb1ELb1ELb1ELb0EEENS1_21CollectiveEpilogueFwdINS6_IJSA_SA_SB_EEES9_SE_SG_Li256ELb1ELb1ELb1ELb0EEENS1_36VarlenDynamicPersistentTileSchedulerILi128ELi96ELi256ELi128ELb1ELb1ELb1ELb1ELb0ELb1EEEEEEEEEvNT_6ParamsE,"a",@progbits
	.sectionflags	@""
	.align	4
.nv.constant0._ZN7cutlass13device_kernelIN5flash11enable_sm90INS1_16FlashAttnFwdSm90INS1_25CollectiveMainloopFwdSm90ILi2EN4cute5tupleIJNS5_1CILi1EEES8_S8_EEENS6_IJNS7_ILi128EEENS7_ILi96EEENS7_ILi192EEEEEELi128ENS_10bfloat16_tEfNS_4arch4Sm90ELb0ELb1ELb0ELb1ELb0ELb0ELb0ELb1ELb1ELb1ELb1ELb0EEENS1_21CollectiveEpilogueFwdINS6_IJSA_SA_SB_EEES9_SE_SG_Li256ELb1ELb1ELb1ELb0EEENS1_36VarlenDynamicPersistentTileSchedulerILi128ELi96ELi256ELi128ELb1ELb1ELb1ELb1ELb0ELb1EEEEEEEEEvNT_6ParamsE:
	.zero		3584


//--------------------- .nv.constant0._ZN7cutlass13device_kernelIN5flash11enable_sm90INS1_16FlashAttnFwdSm90INS1_25CollectiveMainloopFwdSm90ILi2EN4cute5tupleIJNS5_1CILi1EEES8_S8_EEENS6_IJNS7_ILi128EEENS7_ILi96EEENS7_ILi192EEEEEELi128ENS_10bfloat16_tEfNS_4arch4Sm90ELb0ELb1ELb0ELb1ELb0ELb1ELb0ELb1ELb1ELb1ELb1ELb0EEENS1_21CollectiveEpilogueFwdINS6_IJSA_SA_SB_EEES9_SE_SG_Li256ELb1ELb1ELb1ELb0EEENS1_36VarlenDynamicPersistentTileSchedulerILi128ELi96ELi256ELi128ELb1ELb1ELb1ELb1ELb0ELb1EEEEEEEEEvNT_6ParamsE --------------------------
	.section	.nv.constant0._ZN7cutlass13device_kernelIN5flash11enable_sm90INS1_16FlashAttnFwdSm90INS1_25CollectiveMainloopFwdSm90ILi2EN4cute5tupleIJNS5_1CILi1EEES8_S8_EEENS6_IJNS7_ILi128EEENS7_ILi96EEENS7_ILi192EEEEEELi128ENS_10bfloat16_tEfNS_4arch4Sm90ELb0ELb1ELb0ELb1ELb0ELb1ELb0ELb1ELb1ELb1ELb1ELb0EEENS1_21CollectiveEpilogueFwdINS6_IJSA_SA_SB_EEES9_SE_SG_Li256ELb1ELb1ELb1ELb0EEENS1_36VarlenDynamicPersistentTileSchedulerILi128ELi96ELi256ELi128ELb1ELb1ELb1ELb1ELb0ELb1EEEEEEEEEvNT_6ParamsE,"a",@progbits
	.sectionflags	@""
	.align	4
.nv.constant0._ZN7cutlass13device_kernelIN5flash11enable_sm90INS1_16FlashAttnFwdSm90INS1_25CollectiveMainloopFwdSm90ILi2EN4cute5tupleIJNS5_1CILi1EEES8_S8_EEENS6_IJNS7_ILi128EEENS7_ILi96EEENS7_ILi192EEEEEELi128ENS_10bfloat16_tEfNS_4arch4Sm90ELb0ELb1ELb0ELb1ELb0ELb1ELb0ELb1ELb1ELb1ELb1ELb0EEENS1_21CollectiveEpilogueFwdINS6_IJSA_SA_SB_EEES9_SE_SG_Li256ELb1ELb1ELb1ELb0EEENS1_36VarlenDynamicPersistentTileSchedulerILi128ELi96ELi256ELi128ELb1ELb1ELb1ELb1ELb0ELb1EEEEEEEEEvNT_6ParamsE:
	.zero		3584


//--------------------- .nv.constant0._ZN7cutlass13device_kernelIN5flash11enable_sm90INS1_16FlashAttnFwdSm90INS1_25CollectiveMainloopFwdSm90ILi2EN4cute5tupleIJNS5_1CILi1EEES8_S8_EEENS6_IJNS7_ILi128EEESA_NS7_ILi192EEEEEELi128ENS_10bfloat16_tEfNS_4arch4Sm90ELb1ELb0ELb0ELb0ELb0ELb0ELb0ELb1ELb1ELb1ELb1ELb0EEENS1_21CollectiveEpilogueFwdINS6_IJSA_SA_SA_EEES9_SD_SF_Li256ELb0ELb1ELb1ELb0EEENS1_19SingleTileSchedulerILb0ELb1ELb1ELi128EEEEEEEEEvNT_6ParamsE --------------------------
	.section	.nv.constant0._ZN7cutlass13device_kernelIN5flash11enable_sm90INS1_16FlashAttnFwdSm90INS1_25CollectiveMainloopFwdSm90ILi2EN4cute5tupleIJNS5_1CILi1EEES8_S8_EEENS6_IJNS7_ILi128EEESA_NS7_ILi192EEEEEELi128ENS_10bfloat16_tEfNS_4arch4Sm90ELb1ELb0ELb0ELb0ELb0ELb0ELb0ELb1ELb1ELb1ELb1ELb0EEENS1_21CollectiveEpilogueFwdINS6_IJSA_SA_SA_EEES9_SD_SF_Li256ELb0ELb1ELb1ELb0EEENS1_19SingleTileSchedulerILb0ELb1ELb1ELi128EEEEEEEEEvNT_6ParamsE,"a",@progbits
	.sectionflags	@""
	.align	4
.nv.constant0._ZN7cutlass13device_kernelIN5flash11enable_sm90INS1_16FlashAttnFwdSm90INS1_25CollectiveMainloopFwdSm90ILi2EN4cute5tupleIJNS5_1CILi1EEES8_S8_EEENS6_IJNS7_ILi128EEESA_NS7_ILi192EEEEEELi128ENS_10bfloat16_tEfNS_4arch4Sm90ELb1ELb0ELb0ELb0ELb0ELb0ELb0ELb1ELb1ELb1ELb1ELb0EEENS1_21CollectiveEpilogueFwdINS6_IJSA_SA_SA_EEES9_SD_SF_Li256ELb0ELb1ELb1ELb0EEENS1_19SingleTileSchedulerILb0ELb1ELb1ELi128EEEEEEEEEvNT_6ParamsE:
	.zero		3456


//--------------------- .nv.constant0._ZN7cutlass13device_kernelIN5flash11enable_sm90INS1_16FlashAttnFwdSm90INS1_25CollectiveMainloopFwdSm90ILi2EN4cute5tupleIJNS5_1CILi1EEES8_S8_EEENS6_IJNS7_ILi128EEESA_NS7_ILi192EEEEEELi128ENS_10bfloat16_tEfNS_4arch4Sm90ELb1ELb0ELb0ELb1ELb0ELb0ELb0ELb1ELb1ELb1ELb1ELb0EEENS1_21CollectiveEpilogueFwdINS6_IJSA_SA_SA_EEES9_SD_SF_Li256ELb1ELb1ELb1ELb0EEENS1_36VarlenDynamicPersistentTileSchedulerILi128ELi128ELi256ELi128ELb1ELb1ELb1ELb1ELb1ELb1EEEEEEEEEvNT_6ParamsE --------------------------
	.section	.nv.constant0._ZN7cutlass13device_kernelIN5flash11enable_sm90INS1_16FlashAttnFwdSm90INS1_25CollectiveMainloopFwdSm90ILi2EN4cute5tupleIJNS5_1CILi1EEES8_S8_EEENS6_IJNS7_ILi128EEESA_NS7_ILi192EEEEEELi128ENS_10bfloat16_tEfNS_4arch4Sm90ELb1ELb0ELb0ELb1ELb0ELb0ELb0ELb1ELb1ELb1ELb1ELb0EEENS1_21CollectiveEpilogueFwdINS6_IJSA_SA_SA_EEES9_SD_SF_Li256ELb1ELb1ELb1ELb0EEENS1_36VarlenDynamicPersistentTileSchedulerILi128ELi128ELi256ELi128ELb1ELb1ELb1ELb1ELb1ELb1EEEEEEEEEvNT_6ParamsE,"a",@progbits
	.sectionflags	@""
	.align	4
.nv.constant0._ZN7cutlass13device_kernelIN5flash11enable_sm90INS1_16FlashAttnFwdSm90INS1_25CollectiveMainloopFwdSm90ILi2EN4cute5tupleIJNS5_1CILi1EEES8_S8_EEENS6_IJNS7_ILi128EEESA_NS7_ILi192EEEEEELi128ENS_10bfloat16_tEfNS_4arch4Sm90ELb1ELb0ELb0ELb1ELb0ELb0ELb0ELb1ELb1ELb1ELb1ELb0EEENS1_21CollectiveEpilogueFwdINS6_IJSA_SA_SA_EEES9_SD_SF_Li256ELb1ELb1ELb1ELb0EEENS1_36VarlenDynamicPersistentTileSchedulerILi128ELi128ELi256ELi128ELb1ELb1ELb1ELb1ELb1ELb1EEEEEEEEEvNT_6ParamsE:
	.zero		3584


//--------------------- .nv.constant0._ZN7cutlass13device_kernelIN5flash11enable_sm90INS1_16FlashAttnFwdSm90INS1_25CollectiveMainloopFwdSm90ILi2EN4cute5tupleIJNS5_1CILi1EEES8_S8_EEENS6_IJNS7_ILi128EEESA_NS7_ILi192EEEEEELi128ENS_10bfloat16_tEfNS_4arch4Sm90ELb1ELb0ELb0ELb1ELb0ELb1ELb0ELb1ELb1ELb1ELb1ELb0EEENS1_21CollectiveEpilogueFwdINS6_IJSA_SA_SA_EEES9_SD_SF_Li256ELb1ELb1ELb1ELb0EEENS1_36VarlenDynamicPersistentTileSchedulerILi128ELi128ELi256ELi128ELb1ELb1ELb1ELb1ELb1ELb1EEEEEEEEEvNT_6ParamsE --------------------------
	.section	.nv.constant0._ZN7cutlass13device_kernelIN5flash11enable_sm90INS1_16FlashAttnFwdSm90INS1_25CollectiveMainloopFwdSm90ILi2EN4cute5tupleIJNS5_1CILi1EEES8_S8_EEENS6_IJNS7_ILi128EEESA_NS7_ILi192EEEEEELi128ENS_10bfloat16_tEfNS_4arch4Sm90ELb1ELb0ELb0ELb1ELb0ELb1ELb0ELb1ELb1ELb1ELb1ELb0EEENS1_21CollectiveEpilogueFwdINS6_IJSA_SA_SA_EEES9_SD_SF_Li256ELb1ELb1ELb1ELb0EEENS1_36VarlenDynamicPersistentTileSchedulerILi128ELi128ELi256ELi128ELb1ELb1ELb1ELb1ELb1ELb1EEEEEEEEEvNT_6ParamsE,"a",@progbits
	.sectionflags	@""
	.align	4
.nv.constant0._ZN7cutlass13device_kernelIN5flash11enable_sm90INS1_16FlashAttnFwdSm90INS1_25CollectiveMainloopFwdSm90ILi2EN4cute5tupleIJNS5_1CILi1EEES8_S8_EEENS6_IJNS7_ILi128EEESA_NS7_ILi192EEEEEELi128ENS_10bfloat16_tEfNS_4arch4Sm90ELb1ELb0ELb0ELb1ELb0ELb1ELb0ELb1ELb1ELb1ELb1ELb0EEENS1_21CollectiveEpilogueFwdINS6_IJSA_SA_SA_EEES9_SD_SF_Li256ELb1ELb1ELb1ELb0EEENS1_36VarlenDynamicPersistentTileSchedulerILi128ELi128ELi256ELi128ELb1ELb1ELb1ELb1ELb1ELb1EEEEEEEEEvNT_6ParamsE:
	.zero		3584


//--------------------- SYMBOLS --------------------------

	.type		.nv.reservedSmem.offset0,@object
	.size		.nv.reservedSmem.offset0,0x4
